// auto-generated by cutlass_sweep.gemm — config: {"arch": "sm_100", "cluster_m": 2, "cluster_n": 1, "dtype": "fp16", "dtype_b": "fp16", "layout": "nt", "stages": 0, "tile_k": 32, "tile_m": 256, "tile_n": 160}
#include "cutlass/cutlass.h"
#include "cutlass/gemm/collective/collective_builder.hpp"
#include "cutlass/gemm/device/gemm_universal_adapter.h"
#include "cutlass/gemm/kernel/gemm_universal.hpp"
#include "cutlass/epilogue/collective/collective_builder.hpp"

using ElemA = cutlass::half_t;
using ElemB = cutlass::half_t;
using ElemCD = cutlass::half_t;
using Acc  = float;
using TileShape    = cute::Shape<cute::_256, cute::_160, cute::_32>;
using ClusterShape = cute::Shape<cute::_2, cute::_1, cute::_1>;

using CollectiveEpilogue = typename cutlass::epilogue::collective::CollectiveBuilder<
    cutlass::arch::Sm100, cutlass::arch::OpClassTensorOp,
    TileShape, ClusterShape,
    cutlass::epilogue::collective::EpilogueTileAuto,
    Acc, Acc,
    ElemCD, cutlass::layout::RowMajor, 128 / cutlass::sizeof_bits<ElemCD>::value,
    ElemCD, cutlass::layout::RowMajor, 128 / cutlass::sizeof_bits<ElemCD>::value,
    cutlass::epilogue::collective::EpilogueScheduleAuto
  >::CollectiveOp;

using CollectiveMainloop = typename cutlass::gemm::collective::CollectiveBuilder<
    cutlass::arch::Sm100, cutlass::arch::OpClassTensorOp,
    ElemA, cutlass::layout::RowMajor, 128 / cutlass::sizeof_bits<ElemA>::value,
    ElemB, cutlass::layout::ColumnMajor, 128 / cutlass::sizeof_bits<ElemB>::value,
    Acc,
    TileShape, ClusterShape,
    cutlass::gemm::collective::StageCountAutoCarveout<static_cast<int>(sizeof(typename CollectiveEpilogue::SharedStorage))>,
    cutlass::gemm::collective::KernelScheduleAuto
  >::CollectiveOp;

using GemmKernel = cutlass::gemm::kernel::GemmUniversal<
    cute::Shape<int,int,int,int>,
    CollectiveMainloop,
    CollectiveEpilogue
>;
using Gemm = cutlass::gemm::device::GemmUniversalAdapter<GemmKernel>;

// Force the device kernel symbol into the cubin without needing a host main.
auto* _anchor = &cutlass::device_kernel<GemmKernel>;


// ===== COMPILED SASS (sm_100a) =====

	.target	sm_100a

	.elftype	@"ET_EXEC"


//--------------------- .note.nv.tkinfo           --------------------------
	.section	.note.nv.tkinfo,"",@"SHT_NOTE"
	.sectionflags	@"SHF_NOTE_NV_TKINFO"
	.tkinfo
        /*0018*/ 	.word	0x00000002
        /*0030*/ 	.string	""
        /*0030*/ 	.string	"ptxas"
        /*0030*/ 	.string	"Cuda compilation tools, release 13.0, V13.0.88"
        /*0030*/ 	.string	"Build cuda_13.0.r13.0/compiler.36424714_0"
        /*0030*/ 	.string	"-arch sm_100a -m 64 "



//--------------------- .note.nv.cuinfo           --------------------------
	.section	.note.nv.cuinfo,"",@"SHT_NOTE"
	.sectionflags	@"SHF_NOTE_NV_CUINFO"
        /*0018*/ 	.short	0x0002
        /*001a*/ 	.short	0x0064
        /*001c*/ 	.short	0x0082
	.zero		2


//--------------------- .nv.info                  --------------------------
	.section	.nv.info,"",@"SHT_CUDA_INFO"
	.align	4


	//----- nvinfo : EIATTR_REGCOUNT
	.align		4
        /*0000*/ 	.byte	0x04, 0x2f
        /*0002*/ 	.short	(.L_19 - .L_18)
	.align		4
.L_18:
        /*0004*/ 	.word	index@(_ZN7cutlass13device_kernelINS_4gemm6kernel13GemmUniversalIN4cute5tupleIJiiiiEEENS1_10collective13CollectiveMmaINS1_35MainloopSm100TmaUmmaWarpSpecializedILi11ELi2ELi3ENS5_IJNS4_1CILi2EEENSA_ILi1EEESC_EEEEENS5_IJNSA_ILi256EEENSA_ILi160EEENSA_ILi32EEEEEENS_6half_tENS5_IJlSC_lEEESJ_SK_NS4_8TiledMMAINS4_8MMA_AtomIJNS4_26SM100_MMA_F16BF16_2x1SM_SSISJ_SJ_fLi256ELi160ELNS4_4UMMA5MajorE0ELSP_0ELNSO_7ScaleInE0ELSQ_0EEEEEENS4_6LayoutINS5_IJSC_SC_SC_EEENS5_IJNSA_ILi0EEESV_SV_EEEEENS5_IJNS4_10UnderscoreESY_SY_EEEEENS4_18SM100_TMA_2SM_LOADENS4_14ComposedLayoutINS4_7SwizzleILi2ELi4ELi3EEENS4_18smem_ptr_flag_bitsILi16EEENST_INS5_IJNSA_ILi8EEESH_EEENS5_IJSH_SC_EEEEEEEvNS4_8identityES11_S1B_vS1C_EENS_8epilogue10collective18CollectiveEpilogueINS1E_23Sm100TmaWarpSpecializedILi2ELi1ELi160ELb1ELb0EEEJNS5_IJNSA_ILi128EEESG_SH_EEENS5_IJNST_IS1J_SC_EENST_ISG_SC_EEEEESJ_SK_SJ_SK_NS1E_6fusion15FusionCallbacksIS1I_NS1O_17LinearCombinationISJ_fSJ_fLNS_15FloatRoundStyleE2EEES1K_S1N_JEEENS4_5SM1004TMEM4LOAD26SM100_TMEM_LOAD_32dp32b32xENS4_13SM90_TMA_LOADES1B_NS4_39AutoVectorizingCopyWithAssumedAlignmentILi128EEENS4_14SM90_TMA_STOREES1B_S20_S20_EEEvvEEEEvNT_6ParamsE)
        /*0008*/ 	.word	0x000000ff


	//----- nvinfo : EIATTR_FRAME_SIZE
	.align		4
.L_19:
        /*000c*/ 	.byte	0x04, 0x11
        /*000e*/ 	.short	(.L_21 - .L_20)
	.align		4
.L_20:
        /*0010*/ 	.word	index@($__internal_2_$__cuda_sm10x_tcgen05_guardrail_trap_unallocated_columns_being_dealloced)
        /*0014*/ 	.word	0x00000070


	//----- nvinfo : EIATTR_FRAME_SIZE
	.align		4
.L_21:
        /*0018*/ 	.byte	0x04, 0x11
        /*001a*/ 	.short	(.L_23 - .L_22)
	.align		4
.L_22:
        /*001c*/ 	.word	index@($__internal_1_$__cuda_sm10x_tcgen05_guardrail_trap_phase_invalid_during_alloc)
        /*0020*/ 	.word	0x00000070


	//----- nvinfo : EIATTR_FRAME_SIZE
	.align		4
.L_23:
        /*0024*/ 	.byte	0x04, 0x11
        /*0026*/ 	.short	(.L_25 - .L_24)
	.align		4
.L_24:
        /*0028*/ 	.word	index@($__internal_0_$__cuda_sm10x_tcgen05_guardrail_trap_col_being_dealloced_not_returned_by_alloc)
        /*002c*/ 	.word	0x00000070


	//----- nvinfo : EIATTR_FRAME_SIZE
	.align		4
.L_25:
        /*0030*/ 	.byte	0x04, 0x11
        /*0032*/ 	.short	(.L_27 - .L_26)
	.align		4
.L_26:
        /*0034*/ 	.word	index@(_ZN7cutlass13device_kernelINS_4gemm6kernel13GemmUniversalIN4cute5tupleIJiiiiEEENS1_10collective13CollectiveMmaINS1_35MainloopSm100TmaUmmaWarpSpecializedILi11ELi2ELi3ENS5_IJNS4_1CILi2EEENSA_ILi1EEESC_EEEEENS5_IJNSA_ILi256EEENSA_ILi160EEENSA_ILi32EEEEEENS_6half_tENS5_IJlSC_lEEESJ_SK_NS4_8TiledMMAINS4_8MMA_AtomIJNS4_26SM100_MMA_F16BF16_2x1SM_SSISJ_SJ_fLi256ELi160ELNS4_4UMMA5MajorE0ELSP_0ELNSO_7ScaleInE0ELSQ_0EEEEEENS4_6LayoutINS5_IJSC_SC_SC_EEENS5_IJNSA_ILi0EEESV_SV_EEEEENS5_IJNS4_10UnderscoreESY_SY_EEEEENS4_18SM100_TMA_2SM_LOADENS4_14ComposedLayoutINS4_7SwizzleILi2ELi4ELi3EEENS4_18smem_ptr_flag_bitsILi16EEENST_INS5_IJNSA_ILi8EEESH_EEENS5_IJSH_SC_EEEEEEEvNS4_8identityES11_S1B_vS1C_EENS_8epilogue10collective18CollectiveEpilogueINS1E_23Sm100TmaWarpSpecializedILi2ELi1ELi160ELb1ELb0EEEJNS5_IJNSA_ILi128EEESG_SH_EEENS5_IJNST_IS1J_SC_EENST_ISG_SC_EEEEESJ_SK_SJ_SK_NS1E_6fusion15FusionCallbacksIS1I_NS1O_17LinearCombinationISJ_fSJ_fLNS_15FloatRoundStyleE2EEES1K_S1N_JEEENS4_5SM1004TMEM4LOAD26SM100_TMEM_LOAD_32dp32b32xENS4_13SM90_TMA_LOADES1B_NS4_39AutoVectorizingCopyWithAssumedAlignmentILi128EEENS4_14SM90_TMA_STOREES1B_S20_S20_EEEvvEEEEvNT_6ParamsE)
        /*0038*/ 	.word	0x00000070


	//----- nvinfo : EIATTR_MIN_STACK_SIZE
	.align		4
.L_27:
        /*003c*/ 	.byte	0x04, 0x12
        /*003e*/ 	.short	(.L_29 - .L_28)
	.align		4
.L_28:
        /*0040*/ 	.word	index@(_ZN7cutlass13device_kernelINS_4gemm6kernel13GemmUniversalIN4cute5tupleIJiiiiEEENS1_10collective13CollectiveMmaINS1_35MainloopSm100TmaUmmaWarpSpecializedILi11ELi2ELi3ENS5_IJNS4_1CILi2EEENSA_ILi1EEESC_EEEEENS5_IJNSA_ILi256EEENSA_ILi160EEENSA_ILi32EEEEEENS_6half_tENS5_IJlSC_lEEESJ_SK_NS4_8TiledMMAINS4_8MMA_AtomIJNS4_26SM100_MMA_F16BF16_2x1SM_SSISJ_SJ_fLi256ELi160ELNS4_4UMMA5MajorE0ELSP_0ELNSO_7ScaleInE0ELSQ_0EEEEEENS4_6LayoutINS5_IJSC_SC_SC_EEENS5_IJNSA_ILi0EEESV_SV_EEEEENS5_IJNS4_10UnderscoreESY_SY_EEEEENS4_18SM100_TMA_2SM_LOADENS4_14ComposedLayoutINS4_7SwizzleILi2ELi4ELi3EEENS4_18smem_ptr_flag_bitsILi16EEENST_INS5_IJNSA_ILi8EEESH_EEENS5_IJSH_SC_EEEEEEEvNS4_8identityES11_S1B_vS1C_EENS_8epilogue10collective18CollectiveEpilogueINS1E_23Sm100TmaWarpSpecializedILi2ELi1ELi160ELb1ELb0EEEJNS5_IJNSA_ILi128EEESG_SH_EEENS5_IJNST_IS1J_SC_EENST_ISG_SC_EEEEESJ_SK_SJ_SK_NS1E_6fusion15FusionCallbacksIS1I_NS1O_17LinearCombinationISJ_fSJ_fLNS_15FloatRoundStyleE2EEES1K_S1N_JEEENS4_5SM1004TMEM4LOAD26SM100_TMEM_LOAD_32dp32b32xENS4_13SM90_TMA_LOADES1B_NS4_39AutoVectorizingCopyWithAssumedAlignmentILi128EEENS4_14SM90_TMA_STOREES1B_S20_S20_EEEvvEEEEvNT_6ParamsE)
        /*0044*/ 	.word	0x00000070
.L_29:


//--------------------- .nv.compat                --------------------------
	.section	.nv.compat,"",@"SHT_CUDA_COMPAT_INFO"
	.align	4
        /*0000*/ 	.byte	0x02, 0x09, 0x01, 0x00, 0x02, 0x02, 0x02, 0x00, 0x02, 0x05, 0x05, 0x00, 0x03, 0x07, 0x01, 0x01
        /*0010*/ 	.byte	0x02, 0x03, 0x01, 0x00, 0x02, 0x06, 0x01, 0x00, 0x04, 0x0b, 0x08, 0x00, 0x09, 0x00, 0x00, 0x00
        /*0020*/ 	.byte	0x00, 0x00, 0x00, 0x00


//--------------------- .nv.info._ZN7cutlass13device_kernelINS_4gemm6kernel13GemmUniversalIN4cute5tupleIJiiiiEEENS1_10collective13CollectiveMmaINS1_35MainloopSm100TmaUmmaWarpSpecializedILi11ELi2ELi3ENS5_IJNS4_1CILi2EEENSA_ILi1EEESC_EEEEENS5_IJNSA_ILi256EEENSA_ILi160EEENSA_ILi32EEEEEENS_6half_tENS5_IJlSC_lEEESJ_SK_NS4_8TiledMMAINS4_8MMA_AtomIJNS4_26SM100_MMA_F16BF16_2x1SM_SSISJ_SJ_fLi256ELi160ELNS4_4UMMA5MajorE0ELSP_0ELNSO_7ScaleInE0ELSQ_0EEEEEENS4_6LayoutINS5_IJSC_SC_SC_EEENS5_IJNSA_ILi0EEESV_SV_EEEEENS5_IJNS4_10UnderscoreESY_SY_EEEEENS4_18SM100_TMA_2SM_LOADENS4_14ComposedLayoutINS4_7SwizzleILi2ELi4ELi3EEENS4_18smem_ptr_flag_bitsILi16EEENST_INS5_IJNSA_ILi8EEESH_EEENS5_IJSH_SC_EEEEEEEvNS4_8identityES11_S1B_vS1C_EENS_8epilogue10collective18CollectiveEpilogueINS1E_23Sm100TmaWarpSpecializedILi2ELi1ELi160ELb1ELb0EEEJNS5_IJNSA_ILi128EEESG_SH_EEENS5_IJNST_IS1J_SC_EENST_ISG_SC_EEEEESJ_SK_SJ_SK_NS1E_6fusion15FusionCallbacksIS1I_NS1O_17LinearCombinationISJ_fSJ_fLNS_15FloatRoundStyleE2EEES1K_S1N_JEEENS4_5SM1004TMEM4LOAD26SM100_TMEM_LOAD_32dp32b32xENS4_13SM90_TMA_LOADES1B_NS4_39AutoVectorizingCopyWithAssumedAlignmentILi128EEENS4_14SM90_TMA_STOREES1B_S20_S20_EEEvvEEEEvNT_6ParamsE --------------------------
	.section	.nv.info._ZN7cutlass13device_kernelINS_4gemm6kernel13GemmUniversalIN4cute5tupleIJiiiiEEENS1_10collective13CollectiveMmaINS1_35MainloopSm100TmaUmmaWarpSpecializedILi11ELi2ELi3ENS5_IJNS4_1CILi2EEENSA_ILi1EEESC_EEEEENS5_IJNSA_ILi256EEENSA_ILi160EEENSA_ILi32EEEEEENS_6half_tENS5_IJlSC_lEEESJ_SK_NS4_8TiledMMAINS4_8MMA_AtomIJNS4_26SM100_MMA_F16BF16_2x1SM_SSISJ_SJ_fLi256ELi160ELNS4_4UMMA5MajorE0ELSP_0ELNSO_7ScaleInE0ELSQ_0EEEEEENS4_6LayoutINS5_IJSC_SC_SC_EEENS5_IJNSA_ILi0EEESV_SV_EEEEENS5_IJNS4_10UnderscoreESY_SY_EEEEENS4_18SM100_TMA_2SM_LOADENS4_14ComposedLayoutINS4_7SwizzleILi2ELi4ELi3EEENS4_18smem_ptr_flag_bitsILi16EEENST_INS5_IJNSA_ILi8EEESH_EEENS5_IJSH_SC_EEEEEEEvNS4_8identityES11_S1B_vS1C_EENS_8epilogue10collective18CollectiveEpilogueINS1E_23Sm100TmaWarpSpecializedILi2ELi1ELi160ELb1ELb0EEEJNS5_IJNSA_ILi128EEESG_SH_EEENS5_IJNST_IS1J_SC_EENST_ISG_SC_EEEEESJ_SK_SJ_SK_NS1E_6fusion15FusionCallbacksIS1I_NS1O_17LinearCombinationISJ_fSJ_fLNS_15FloatRoundStyleE2EEES1K_S1N_JEEENS4_5SM1004TMEM4LOAD26SM100_TMEM_LOAD_32dp32b32xENS4_13SM90_TMA_LOADES1B_NS4_39AutoVectorizingCopyWithAssumedAlignmentILi128EEENS4_14SM90_TMA_STOREES1B_S20_S20_EEEvvEEEEvNT_6ParamsE,"",@"SHT_CUDA_INFO"
	.sectionflags	@""
	.align	4


	//----- nvinfo : EIATTR_CUDA_API_VERSION
	.align		4
        /*0000*/ 	.byte	0x04, 0x37
        /*0002*/ 	.short	(.L_31 - .L_30)
.L_30:
        /*0004*/ 	.word	0x00000082


	//----- nvinfo : EIATTR_KPARAM_INFO
	.align		4
.L_31:
        /*0008*/ 	.byte	0x04, 0x17
        /*000a*/ 	.short	(.L_33 - .L_32)
.L_32:
        /*000c*/ 	.word	0x00000000
        /*0010*/ 	.short	0x0000
        /*0012*/ 	.short	0x0000
        /*0014*/ 	.byte	0x00, 0xf0, 0x01, 0x20


	//----- nvinfo : EIATTR_AT_ENTRY_FRAGMENTS
	.align		4
.L_33:
        /*0018*/ 	.byte	0x04, 0x4f
        /*001a*/ 	.short	(.L_35 - .L_34)


	//   ....[0]....
.L_34:
        /*001c*/ 	.word	0x00000007


	//----- nvinfo : EIATTR_RESERVED_SMEM_USED
	.align		4
.L_35:
        /*0020*/ 	.byte	0x01, 0x41
	.zero		2


	//----- nvinfo : EIATTR_SPARSE_MMA_MASK
	.align		4
        /*0024*/ 	.byte	0x03, 0x50
        /*0026*/ 	.short	0x0000


	//----- nvinfo : EIATTR_TCGEN05_2CTA_USED
	.align		4
        /*0028*/ 	.byte	0x01, 0x52
	.zero		2


	//----- nvinfo : EIATTR_MAXREG_COUNT
	.align		4
        /*002c*/ 	.byte	0x03, 0x1b
        /*002e*/ 	.short	0x00ff


	//----- nvinfo : EIATTR_NUM_BARRIERS
	.align		4
        /*0030*/ 	.byte	0x02, 0x4c
        /*0032*/ 	.byte	0x07
	.zero		1


	//----- nvinfo : EIATTR_EXTERNS
	.align		4
        /*0034*/ 	.byte	0x04, 0x0f
        /*0036*/ 	.short	(.L_37 - .L_36)


	//   ....[0]....
	.align		4
.L_36:
        /*0038*/ 	.word	index@(__assertfail)


	//----- nvinfo : EIATTR_ANNOTATIONS
	.align		4
.L_37:
        /*003c*/ 	.byte	0x04, 0x55
        /*003e*/ 	.short	(.L_39 - .L_38)


	//   ....[0]....
.L_38:
        /*0040*/ 	.word	0x00000001
        /*0044*/ 	.byte	0xe0, 0x00, 0x00, 0x00, 0x01, 0x00, 0x00, 0x00, 0x80, 0x01, 0x00, 0x00, 0x01, 0x00, 0x00, 0x00
        /* <DEDUP_REMOVED lines=35> */
        /*0284*/ 	.byte	0xc0, 0xa0, 0x00, 0x00, 0x01, 0x00, 0x00, 0x00, 0x20, 0xa3, 0x00, 0x00


	//----- nvinfo : EIATTR_MERCURY_ISA_VERSION
	.align		4
.L_39:
        /*0290*/ 	.byte	0x03, 0x5f
        /*0292*/ 	.short	0x0101


	//----- nvinfo : EIATTR_INT_WARP_WIDE_INSTR_OFFSETS
	.align		4
        /*0294*/ 	.byte	0x04, 0x31
        /*0296*/ 	.short	(.L_41 - .L_40)


	//   ....[0]....
.L_40:
        /*0298*/ 	.word	0x00000e10


	//   ....[1]....
        /*029c*/ 	.word	0x00000eb0


	//   ....[2]....
        /*02a0*/ 	.word	0x000044c0


	//   ....[3]....
        /*02a4*/ 	.word	0x000044f0


	//   ....[4]....
        /*02a8*/ 	.word	0x00004510


	//   ....[5]....
        /*02ac*/ 	.word	0x00005150


	//   ....[6]....
        /*02b0*/ 	.word	0x00005200


	//   ....[7]....
        /*02b4*/ 	.word	0x00005260


	//   ....[8]....
        /*02b8*/ 	.word	0x000052c0


	//   ....[9]....
        /*02bc*/ 	.word	0x00005340


	//   ....[10]....
        /*02c0*/ 	.word	0x000053a0


	//----- nvinfo : EIATTR_COOP_GROUP_MASK_REGIDS
	.align		4
.L_41:
        /*02c4*/ 	.byte	0x04, 0x29
        /*02c6*/ 	.short	(.L_43 - .L_42)


	//   ....[0]....
.L_42:
        /*02c8*/ 	.word	0xffffffff


	//   ....[1]....
        /*02cc*/ 	.word	0xffffffff


	//   ....[2]....
        /*02d0*/ 	.word	0xffffffff


	//   ....[3]....
        /*02d4*/ 	.word	0xffffffff


	//   ....[4]....
        /*02d8*/ 	.word	0xffffffff


	//   ....[5]....
        /*02dc*/ 	.word	0xffffffff


	//   ....[6]....
        /*02e0*/ 	.word	0xffffffff


	//   ....[7]....
        /*02e4*/ 	.word	0xffffffff


	//   ....[8]....
        /*02e8*/ 	.word	0xffffffff


	//   ....[9]....
        /*02ec*/ 	.word	0xffffffff


	//   ....[10]....
        /*02f0*/ 	.word	0xffffffff


	//   ....[11]....
        /*02f4*/ 	.word	0xffffffff


	//   ....[12]....
        /*02f8*/ 	.word	0xffffffff


	//   ....[13]....
        /*02fc*/ 	.word	0xffffffff


	//----- nvinfo : EIATTR_COOP_GROUP_INSTR_OFFSETS
	.align		4
.L_43:
        /*0300*/ 	.byte	0x04, 0x28
        /*0302*/ 	.short	(.L_45 - .L_44)


	//   ....[0]....
.L_44:
        /*0304*/ 	.word	0x000000b0


	//   ....[1]....
        /*0308*/ 	.word	0x00000550


	//   ....[2]....
        /*030c*/ 	.word	0x000007e0


	//   ....[3]....
        /*0310*/ 	.word	0x00000930


	//   ....[4]....
        /*0314*/ 	.word	0x00000a20


	//   ....[5]....
        /*0318*/ 	.word	0x00000b80


	//   ....[6]....
        /*031c*/ 	.word	0x00000cf0


	//   ....[7]....
        /*0320*/ 	.word	0x00000f30


	//   ....[8]....
        /*0324*/ 	.word	0x00002180


	//   ....[9]....
        /*0328*/ 	.word	0x00003410


	//   ....[10]....
        /*032c*/ 	.word	0x000038e0


	//   ....[11]....
        /*0330*/ 	.word	0x00003910


	//   ....[12]....
        /*0334*/ 	.word	0x000043c0


	//   ....[13]....
        /*0338*/ 	.word	0x000045d0


	//----- nvinfo : EIATTR_VRC_CTA_INIT_COUNT
	.align		4
.L_45:
        /*033c*/ 	.byte	0x02, 0x4a
        /*033e*/ 	.byte	0x80
	.zero		1


	//----- nvinfo : EIATTR_SYSCALL_OFFSETS
	.align		4
        /*0340*/ 	.byte	0x04, 0x46
        /*0342*/ 	.short	(.L_47 - .L_46)


	//   ....[0]....
.L_46:
        /*0344*/ 	.word	0x00005ee0


	//   ....[1]....
        /*0348*/ 	.word	0x00005fd0


	//   ....[2]....
        /*034c*/ 	.word	0x00006fc0


	//   ....[3]....
        /*0350*/ 	.word	0x00007130


	//   ....[4]....
        /*0354*/ 	.word	0x000072a0


	//   ....[5]....
        /*0358*/ 	.word	0x00007410


	//   ....[6]....
        /*035c*/ 	.word	0x00007580


	//----- nvinfo : EIATTR_MBARRIER_INSTR_OFFSETS
	.align		4
.L_47:
        /*0360*/ 	.byte	0x04, 0x39
        /*0362*/ 	.short	(.L_49 - .L_48)


	//   ....[0]....
.L_48:
        /*0364*/ 	.word	0x00000660
        /*0368*/ 	.word	0x000000ff
        /*036c*/ 	.word	0x00000000
        /*0370*/ 	.short	0x0100
        /*0372*/ 	.byte	0x04
	.zero		1


	//   ....[1]....
        /*0374*/ 	.word	0x00000670
        /*0378*/ 	.word	0x000000ff
        /*037c*/ 	.word	0x00000058
        /*0380*/ 	.short	0x0100
        /*0382*/ 	.byte	0x04
	.zero		1


	//   ....[2]....
        /*0384*/ 	.word	0x00000680
        /*0388*/ 	.word	0x000000ff
        /*038c*/ 	.word	0x00000008
        /*0390*/ 	.short	0x0100
        /*0392*/ 	.byte	0x04
	.zero		1


	//   ....[3]....
        /*0394*/ 	.word	0x00000690
        /*0398*/ 	.word	0x000000ff
        /*039c*/ 	.word	0x00000060
        /*03a0*/ 	.short	0x0100
        /*03a2*/ 	.byte	0x04
	.zero		1


	//   ....[4]....
        /*03a4*/ 	.word	0x000006a0
        /*03a8*/ 	.word	0x000000ff
        /*03ac*/ 	.word	0x00000010
        /*03b0*/ 	.short	0x0100
        /*03b2*/ 	.byte	0x04
	.zero		1


	//   ....[5]....
        /*03b4*/ 	.word	0x000006b0
        /*03b8*/ 	.word	0x000000ff
        /*03bc*/ 	.word	0x00000068
        /*03c0*/ 	.short	0x0100
        /*03c2*/ 	.byte	0x04
	.zero		1


	//   ....[6]....
        /*03c4*/ 	.word	0x000006c0
        /*03c8*/ 	.word	0x000000ff
        /*03cc*/ 	.word	0x00000018
        /*03d0*/ 	.short	0x0100
        /*03d2*/ 	.byte	0x04
	.zero		1


	//   ....[7]....
        /*03d4*/ 	.word	0x000006d0
        /*03d8*/ 	.word	0x000000ff
        /*03dc*/ 	.word	0x00000070
        /*03e0*/ 	.short	0x0100
        /*03e2*/ 	.byte	0x04
	.zero		1


	//   ....[8]....
        /*03e4*/ 	.word	0x000006e0
        /*03e8*/ 	.word	0x000000ff
        /*03ec*/ 	.word	0x00000020
        /*03f0*/ 	.short	0x0100
        /*03f2*/ 	.byte	0x04
	.zero		1


	//   ....[9]....
        /*03f4*/ 	.word	0x000006f0
        /*03f8*/ 	.word	0x000000ff
        /*03fc*/ 	.word	0x00000078
        /*0400*/ 	.short	0x0100
        /*0402*/ 	.byte	0x04
	.zero		1


	//   ....[10]....
        /*0404*/ 	.word	0x00000700
        /*0408*/ 	.word	0x000000ff
        /*040c*/ 	.word	0x00000028
        /*0410*/ 	.short	0x0100
        /*0412*/ 	.byte	0x04
	.zero		1


	//   ....[11]....
        /*0414*/ 	.word	0x00000710
        /*0418*/ 	.word	0x000000ff
        /*041c*/ 	.word	0x00000080
        /*0420*/ 	.short	0x0100
        /*0422*/ 	.byte	0x04
	.zero		1


	//   ....[12]....
        /*0424*/ 	.word	0x00000720
        /*0428*/ 	.word	0x000000ff
        /*042c*/ 	.word	0x00000030
        /*0430*/ 	.short	0x0100
        /*0432*/ 	.byte	0x04
	.zero		1


	//   ....[13]....
        /*0434*/ 	.word	0x00000730
        /*0438*/ 	.word	0x000000ff
        /*043c*/ 	.word	0x00000088
        /*0440*/ 	.short	0x0100
        /*0442*/ 	.byte	0x04
	.zero		1


	//   ....[14]....
        /*0444*/ 	.word	0x00000740
        /*0448*/ 	.word	0x000000ff
        /*044c*/ 	.word	0x00000038
        /*0450*/ 	.short	0x0100
        /*0452*/ 	.byte	0x04
	.zero		1


	//   ....[15]....
        /*0454*/ 	.word	0x00000750
        /*0458*/ 	.word	0x000000ff
        /*045c*/ 	.word	0x00000090
        /*0460*/ 	.short	0x0100
        /*0462*/ 	.byte	0x04
	.zero		1


	//   ....[16]....
        /*0464*/ 	.word	0x00000760
        /*0468*/ 	.word	0x000000ff
        /*046c*/ 	.word	0x00000040
        /*0470*/ 	.short	0x0100
        /*0472*/ 	.byte	0x04
	.zero		1


	//   ....[17]....
        /*0474*/ 	.word	0x00000770
        /*0478*/ 	.word	0x000000ff
        /*047c*/ 	.word	0x00000098
        /*0480*/ 	.short	0x0100
        /*0482*/ 	.byte	0x04
	.zero		1


	//   ....[18]....
        /*0484*/ 	.word	0x00000780
        /*0488*/ 	.word	0x000000ff
        /*048c*/ 	.word	0x00000048
        /*0490*/ 	.short	0x0100
        /*0492*/ 	.byte	0x04
	.zero		1


	//   ....[19]....
        /*0494*/ 	.word	0x00000790
        /*0498*/ 	.word	0x000000ff
        /*049c*/ 	.word	0x000000a0
        /*04a0*/ 	.short	0x0100
        /*04a2*/ 	.byte	0x04
	.zero		1


	//   ....[20]....
        /*04a4*/ 	.word	0x000007a0
        /*04a8*/ 	.word	0x000000ff
        /*04ac*/ 	.word	0x00000050
        /*04b0*/ 	.short	0x0100
        /*04b2*/ 	.byte	0x04
	.zero		1


	//   ....[21]....
        /*04b4*/ 	.word	0x000007b0
        /*04b8*/ 	.word	0x000000ff
        /*04bc*/ 	.word	0x000000a8
        /*04c0*/ 	.short	0x0100
        /*04c2*/ 	.byte	0x04
	.zero		1


	//   ....[22]....
        /*04c4*/ 	.word	0x000008e0
        /*04c8*/ 	.word	0x000000ff
        /*04cc*/ 	.word	0x000000b0
        /*04d0*/ 	.short	0x0100
        /*04d2*/ 	.byte	0x04
	.zero		1


	//   ....[23]....
        /*04d4*/ 	.word	0x000008f0
        /*04d8*/ 	.word	0x000000ff
        /*04dc*/ 	.word	0x000000c0
        /*04e0*/ 	.short	0x0100
        /*04e2*/ 	.byte	0x04
	.zero		1


	//   ....[24]....
        /*04e4*/ 	.word	0x00000900
        /*04e8*/ 	.word	0x000000ff
        /*04ec*/ 	.word	0x000000b8
        /*04f0*/ 	.short	0x0100
        /*04f2*/ 	.byte	0x04
	.zero		1


	//   ....[25]....
        /*04f4*/ 	.word	0x00000910
        /*04f8*/ 	.word	0x000000ff
        /*04fc*/ 	.word	0x000000c8
        /*0500*/ 	.short	0x0100
        /*0502*/ 	.byte	0x04
	.zero		1


	//   ....[26]....
        /*0504*/ 	.word	0x000009f0
        /*0508*/ 	.word	0x000000ff
        /*050c*/ 	.word	0x000000d0
        /*0510*/ 	.short	0x0100
        /*0512*/ 	.byte	0x04
	.zero		1


	//   ....[27]....
        /*0514*/ 	.word	0x00000a00
        /*0518*/ 	.word	0x000000ff
        /*051c*/ 	.word	0x000000d8
        /*0520*/ 	.short	0x0100
        /*0522*/ 	.byte	0x04
	.zero		1


	//   ....[28]....
        /*0524*/ 	.word	0x00000b30
        /*0528*/ 	.word	0x000000ff
        /*052c*/ 	.word	0x000000e0
        /*0530*/ 	.short	0x0100
        /*0532*/ 	.byte	0x04
	.zero		1


	//   ....[29]....
        /*0534*/ 	.word	0x00000b40
        /*0538*/ 	.word	0x000000ff
        /*053c*/ 	.word	0x000000f0
        /*0540*/ 	.short	0x0100
        /*0542*/ 	.byte	0x04
	.zero		1


	//   ....[30]....
        /*0544*/ 	.word	0x00000b50
        /*0548*/ 	.word	0x000000ff
        /*054c*/ 	.word	0x000000e8
        /*0550*/ 	.short	0x0100
        /*0552*/ 	.byte	0x04
	.zero		1


	//   ....[31]....
        /*0554*/ 	.word	0x00000b60
        /*0558*/ 	.word	0x000000ff
        /*055c*/ 	.word	0x000000f8
        /*0560*/ 	.short	0x0100
        /*0562*/ 	.byte	0x04
	.zero		1


	//   ....[32]....
        /*0564*/ 	.word	0x00000c80
        /*0568*/ 	.word	0x000000ff
        /*056c*/ 	.word	0x00000100
        /*0570*/ 	.short	0x0100
        /*0572*/ 	.byte	0x04
	.zero		1


	//   ....[33]....
        /*0574*/ 	.word	0x00000c90
        /*0578*/ 	.word	0x000000ff
        /*057c*/ 	.word	0x00000118
        /*0580*/ 	.short	0x0100
        /*0582*/ 	.byte	0x04
	.zero		1


	//   ....[34]....
        /*0584*/ 	.word	0x00000ca0
        /*0588*/ 	.word	0x000000ff
        /*058c*/ 	.word	0x00000108
        /*0590*/ 	.short	0x0100
        /*0592*/ 	.byte	0x04
	.zero		1


	//   ....[35]....
        /*0594*/ 	.word	0x00000cb0
        /*0598*/ 	.word	0x000000ff
        /*059c*/ 	.word	0x00000120
        /*05a0*/ 	.short	0x0100
        /*05a2*/ 	.byte	0x04
	.zero		1


	//   ....[36]....
        /*05a4*/ 	.word	0x00000cc0
        /*05a8*/ 	.word	0x000000ff
        /*05ac*/ 	.word	0x00000110
        /*05b0*/ 	.short	0x0100
        /*05b2*/ 	.byte	0x04
	.zero		1


	//   ....[37]....
        /*05b4*/ 	.word	0x00000cd0
        /*05b8*/ 	.word	0x000000ff
        /*05bc*/ 	.word	0x00000128
        /*05c0*/ 	.short	0x0100
        /*05c2*/ 	.byte	0x04
	.zero		1


	//   ....[38]....
        /*05c4*/ 	.word	0x00000dc0
        /*05c8*/ 	.word	0x000000ff
        /*05cc*/ 	.word	0x00000130
        /*05d0*/ 	.short	0x0100
        /*05d2*/ 	.byte	0x04
	.zero		1


	//   ....[39]....
        /*05d4*/ 	.word	0x00000dd0
        /*05d8*/ 	.word	0x000000ff
        /*05dc*/ 	.word	0x00000140
        /*05e0*/ 	.short	0x0100
        /*05e2*/ 	.byte	0x04
	.zero		1


	//   ....[40]....
        /*05e4*/ 	.word	0x00000de0
        /*05e8*/ 	.word	0x000000ff
        /*05ec*/ 	.word	0x00000138
        /*05f0*/ 	.short	0x0100
        /*05f2*/ 	.byte	0x04
	.zero		1


	//   ....[41]....
        /*05f4*/ 	.word	0x00000df0
        /*05f8*/ 	.word	0x000000ff
        /*05fc*/ 	.word	0x00000148
        /*0600*/ 	.short	0x0100
        /*0602*/ 	.byte	0x04
	.zero		1


	//   ....[42]....
        /*0604*/ 	.word	0x00000ef0
        /*0608*/ 	.word	0x000000ff
        /*060c*/ 	.word	0x00000150
        /*0610*/ 	.short	0x0100
        /*0612*/ 	.byte	0x06
	.zero		1


	//   ....[43]....
        /*0614*/ 	.word	0x000019b0
        /*0618*/ 	.word	0x00000000
        /*061c*/ 	.word	0x00000140
        /*0620*/ 	.short	0x010a
        /*0622*/ 	.byte	0xff
	.zero		1


	//   ....[44]....
        /*0624*/ 	.word	0x000019e0
        /*0628*/ 	.word	0x00000000
        /*062c*/ 	.word	0x00000130
        /*0630*/ 	.short	0x0101
        /*0632*/ 	.byte	0xff
	.zero		1


	//   ....[45]....
        /*0634*/ 	.word	0x00001ab0
        /*0638*/ 	.word	0x000000ff
        /*063c*/ 	.word	0x00000058
        /*0640*/ 	.short	0x010a
        /*0642*/ 	.byte	0x05
	.zero		1


	//   ....[46]....
        /*0644*/ 	.word	0x00001b80
        /*0648*/ 	.word	0x000000ff
        /*064c*/ 	.word	0x00000058
        /*0650*/ 	.short	0x010a
        /*0652*/ 	.byte	0x21
	.zero		1


	//   ....[47]....
        /*0654*/ 	.word	0x00001d30
        /*0658*/ 	.word	0x000000ff
        /*065c*/ 	.word	0x00000058
        /*0660*/ 	.short	0x010a
        /*0662*/ 	.byte	0x07
	.zero		1


	//   ....[48]....
        /*0664*/ 	.word	0x00001e30
        /*0668*/ 	.word	0x000000ff
        /*066c*/ 	.word	0x000000d8
        /*0670*/ 	.short	0x0101
        /*0672*/ 	.byte	0x04
	.zero		1


	//   ....[49]....
        /*0674*/ 	.word	0x00001e50
        /*0678*/ 	.word	0x000000ff
        /*067c*/ 	.word	0x00000058
        /*0680*/ 	.short	0x010a
        /*0682*/ 	.byte	0x05
	.zero		1


	//   ....[50]....
        /*0684*/ 	.word	0x00001ed0
        /*0688*/ 	.word	0x000000ff
        /*068c*/ 	.word	0x00000058
        /*0690*/ 	.short	0x010a
        /*0692*/ 	.byte	0x11
	.zero		1


	//   ....[51]....
        /*0694*/ 	.word	0x00002060
        /*0698*/ 	.word	0x000000ff
        /*069c*/ 	.word	0x00000058
        /*06a0*/ 	.short	0x010a
        /*06a2*/ 	.byte	0x08
	.zero		1


	//   ....[52]....
        /*06a4*/ 	.word	0x000021b0
        /*06a8*/ 	.word	0x00000003
        /*06ac*/ 	.word	0x000000e0
        /*06b0*/ 	.short	0x010a
        /*06b2*/ 	.byte	0xff
	.zero		1


	//   ....[53]....
        /*06b4*/ 	.word	0x00002300
        /*06b8*/ 	.word	0x00000000
        /*06bc*/ 	.word	0x00000000
        /*06c0*/ 	.short	0x0101
        /*06c2*/ 	.byte	0xff
	.zero		1


	//   ....[54]....
        /*06c4*/ 	.word	0x000028a0
        /*06c8*/ 	.word	0x000000ff
        /*06cc*/ 	.word	0x00000000
        /*06d0*/ 	.short	0x010a
        /*06d2*/ 	.byte	0x04
	.zero		1


	//   ....[55]....
        /*06d4*/ 	.word	0x00002930
        /*06d8*/ 	.word	0x000000ff
        /*06dc*/ 	.word	0x00000000
        /*06e0*/ 	.short	0x010a
        /*06e2*/ 	.byte	0x05
	.zero		1


	//   ....[56]....
        /*06e4*/ 	.word	0x000029c0
        /*06e8*/ 	.word	0x000000ff
        /*06ec*/ 	.word	0x00000000
        /*06f0*/ 	.short	0x010a
        /*06f2*/ 	.byte	0x05
	.zero		1


	//   ....[57]....
        /*06f4*/ 	.word	0x00002a50
        /*06f8*/ 	.word	0x000000ff
        /*06fc*/ 	.word	0x00000000
        /*0700*/ 	.short	0x010a
        /*0702*/ 	.byte	0x05
	.zero		1


	//   ....[58]....
        /*0704*/ 	.word	0x00002ae0
        /*0708*/ 	.word	0x000000ff
        /*070c*/ 	.word	0x00000000
        /*0710*/ 	.short	0x010a
        /*0712*/ 	.byte	0x05
	.zero		1


	//   ....[59]....
        /*0714*/ 	.word	0x00002b70
        /*0718*/ 	.word	0x000000ff
        /*071c*/ 	.word	0x00000000
        /*0720*/ 	.short	0x010a
        /*0722*/ 	.byte	0x05
	.zero		1


	//   ....[60]....
        /*0724*/ 	.word	0x00002c00
        /*0728*/ 	.word	0x000000ff
        /*072c*/ 	.word	0x00000000
        /*0730*/ 	.short	0x010a
        /*0732*/ 	.byte	0x05
	.zero		1


	//   ....[61]....
        /*0734*/ 	.word	0x00002c90
        /*0738*/ 	.word	0x000000ff
        /*073c*/ 	.word	0x00000000
        /*0740*/ 	.short	0x010a
        /*0742*/ 	.byte	0x05
	.zero		1


	//   ....[62]....
        /*0744*/ 	.word	0x00002d20
        /*0748*/ 	.word	0x000000ff
        /*074c*/ 	.word	0x00000000
        /*0750*/ 	.short	0x010a
        /*0752*/ 	.byte	0x05
	.zero		1


	//   ....[63]....
        /*0754*/ 	.word	0x00002db0
        /*0758*/ 	.word	0x000000ff
        /*075c*/ 	.word	0x00000000
        /*0760*/ 	.short	0x010a
        /*0762*/ 	.byte	0x05
	.zero		1


	//   ....[64]....
        /*0764*/ 	.word	0x00002e50
        /*0768*/ 	.word	0x00000000
        /*076c*/ 	.word	0x00000000
        /*0770*/ 	.short	0x010a
        /*0772*/ 	.byte	0xff
	.zero		1


	//   ....[65]....
        /*0774*/ 	.word	0x00002f70
        /*0778*/ 	.word	0x00000002
        /*077c*/ 	.word	0x00000130
        /*0780*/ 	.short	0x010a
        /*0782*/ 	.byte	0xff
	.zero		1


	//   ....[66]....
        /*0784*/ 	.word	0x00002fe0
        /*0788*/ 	.word	0x00000002
        /*078c*/ 	.word	0x00000000
        /*0790*/ 	.short	0x0101
        /*0792*/ 	.byte	0xff
	.zero		1


	//   ....[67]....
        /*0794*/ 	.word	0x00003000
        /*0798*/ 	.word	0x000000ff
        /*079c*/ 	.word	0x000000f0
        /*07a0*/ 	.short	0x010a
        /*07a2*/ 	.byte	0x04
	.zero		1


	//   ....[68]....
        /*07a4*/ 	.word	0x00003120
        /*07a8*/ 	.word	0x00000002
        /*07ac*/ 	.word	0x000000e0
        /*07b0*/ 	.short	0x010a
        /*07b2*/ 	.byte	0xff
	.zero		1


	//   ....[69]....
        /*07b4*/ 	.word	0x00003220
        /*07b8*/ 	.word	0x00000002
        /*07bc*/ 	.word	0x00000000
        /*07c0*/ 	.short	0x0101
        /*07c2*/ 	.byte	0xff
	.zero		1


	//   ....[70]....
        /*07c4*/ 	.word	0x000032b0
        /*07c8*/ 	.word	0x000000ff
        /*07cc*/ 	.word	0x000000f0
        /*07d0*/ 	.short	0x0106
        /*07d2*/ 	.byte	0x04
	.zero		1


	//   ....[71]....
        /*07d4*/ 	.word	0x000032d0
        /*07d8*/ 	.word	0x000000ff
        /*07dc*/ 	.word	0x000000f0
        /*07e0*/ 	.short	0x010a
        /*07e2*/ 	.byte	0x04
	.zero		1


	//   ....[72]....
        /*07e4*/ 	.word	0x00003360
        /*07e8*/ 	.word	0x000000ff
        /*07ec*/ 	.word	0x000000f0
        /*07f0*/ 	.short	0x0106
        /*07f2*/ 	.byte	0x06
	.zero		1


	//   ....[73]....
        /*07f4*/ 	.word	0x000033a0
        /*07f8*/ 	.word	0x00000000
        /*07fc*/ 	.word	0x000000f0
        /*0800*/ 	.short	0x010a
        /*0802*/ 	.byte	0xff
	.zero		1


	//   ....[74]....
        /*0804*/ 	.word	0x000035e0
        /*0808*/ 	.word	0x000000ff
        /*080c*/ 	.word	0x00000008
        /*0810*/ 	.short	0x010a
        /*0812*/ 	.byte	0x05
	.zero		1


	//   ....[75]....
        /*0814*/ 	.word	0x00003600
        /*0818*/ 	.word	0x000000ff
        /*081c*/ 	.word	0x00000008
        /*0820*/ 	.short	0x010a
        /*0822*/ 	.byte	0x05
	.zero		1


	//   ....[76]....
        /*0824*/ 	.word	0x00003790
        /*0828*/ 	.word	0x000000ff
        /*082c*/ 	.word	0x00000008
        /*0830*/ 	.short	0x010a
        /*0832*/ 	.byte	0x05
	.zero		1


	//   ....[77]....
        /*0834*/ 	.word	0x000037b0
        /*0838*/ 	.word	0x000000ff
        /*083c*/ 	.word	0x00000008
        /*0840*/ 	.short	0x010a
        /*0842*/ 	.byte	0x05
	.zero		1


	//   ....[78]....
        /*0844*/ 	.word	0x00003870
        /*0848*/ 	.word	0x000000ff
        /*084c*/ 	.word	0x00000000
        /*0850*/ 	.short	0x0101
        /*0852*/ 	.byte	0x04
	.zero		1


	//   ....[79]....
        /*0854*/ 	.word	0x00003b70
        /*0858*/ 	.word	0x00000000
        /*085c*/ 	.word	0x000000e0
        /*0860*/ 	.short	0x010a
        /*0862*/ 	.byte	0xff
	.zero		1


	//   ....[80]....
        /*0864*/ 	.word	0x00003c30
        /*0868*/ 	.word	0x00000000
        /*086c*/ 	.word	0x00000000
        /*0870*/ 	.short	0x0101
        /*0872*/ 	.byte	0xff
	.zero		1


	//   ....[81]....
        /*0874*/ 	.word	0x00003ce0
        /*0878*/ 	.word	0x000000ff
        /*087c*/ 	.word	0x00000000
        /*0880*/ 	.short	0x010a
        /*0882*/ 	.byte	0x05
	.zero		1


	//   ....[82]....
        /*0884*/ 	.word	0x00003cf0
        /*0888*/ 	.word	0x000000ff
        /*088c*/ 	.word	0x00000118
        /*0890*/ 	.short	0x010a
        /*0892*/ 	.byte	0x17
	.zero		1


	//   ....[83]....
        /*0894*/ 	.word	0x00003da0
        /*0898*/ 	.word	0x000000ff
        /*089c*/ 	.word	0x00000000
        /*08a0*/ 	.short	0x010a
        /*08a2*/ 	.byte	0x07
	.zero		1


	//   ....[84]....
        /*08a4*/ 	.word	0x00003ed0
        /*08a8*/ 	.word	0x000000ff
        /*08ac*/ 	.word	0x00000000
        /*08b0*/ 	.short	0x010a
        /*08b2*/ 	.byte	0x06
	.zero		1


	//   ....[85]....
        /*08b4*/ 	.word	0x00004140
        /*08b8*/ 	.word	0x000000ff
        /*08bc*/ 	.word	0x00000000
        /*08c0*/ 	.short	0x010a
        /*08c2*/ 	.byte	0x04
	.zero		1


	//   ....[86]....
        /*08c4*/ 	.word	0x000041d0
        /*08c8*/ 	.word	0x000000ff
        /*08cc*/ 	.word	0x00000000
        /*08d0*/ 	.short	0x010a
        /*08d2*/ 	.byte	0x05
	.zero		1


	//   ....[87]....
        /*08d4*/ 	.word	0x00004270
        /*08d8*/ 	.word	0x00000000
        /*08dc*/ 	.word	0x00000000
        /*08e0*/ 	.short	0x010a
        /*08e2*/ 	.byte	0xff
	.zero		1


	//   ....[88]....
        /*08e4*/ 	.word	0x000042b0
        /*08e8*/ 	.word	0x00000000
        /*08ec*/ 	.word	0x00000000
        /*08f0*/ 	.short	0x010a
        /*08f2*/ 	.byte	0xff
	.zero		1


	//   ....[89]....
        /*08f4*/ 	.word	0x00004320
        /*08f8*/ 	.word	0x000000ff
        /*08fc*/ 	.word	0x00000000
        /*0900*/ 	.short	0x0101
        /*0902*/ 	.byte	0x04
	.zero		1


	//   ....[90]....
        /*0904*/ 	.word	0x00004360
        /*0908*/ 	.word	0x000000ff
        /*090c*/ 	.word	0x00000150
        /*0910*/ 	.short	0x010a
        /*0912*/ 	.byte	0x12
	.zero		1


	//   ....[91]....
        /*0914*/ 	.word	0x000043b0
        /*0918*/ 	.word	0x000000ff
        /*091c*/ 	.word	0x00000000
        /*0920*/ 	.short	0x0101
        /*0922*/ 	.byte	0x04
	.zero		1


	//   ....[92]....
        /*0924*/ 	.word	0x00004850
        /*0928*/ 	.word	0x00000003
        /*092c*/ 	.word	0x000000e0
        /*0930*/ 	.short	0x010a
        /*0932*/ 	.byte	0xff
	.zero		1


	//   ....[93]....
        /*0934*/ 	.word	0x000049c0
        /*0938*/ 	.word	0x00000000
        /*093c*/ 	.word	0x00000000
        /*0940*/ 	.short	0x0101
        /*0942*/ 	.byte	0xff
	.zero		1


	//   ....[94]....
        /*0944*/ 	.word	0x00004e70
        /*0948*/ 	.word	0x000000ff
        /*094c*/ 	.word	0x000000d8
        /*0950*/ 	.short	0x010a
        /*0952*/ 	.byte	0x06
	.zero		1


	//   ....[95]....
        /*0954*/ 	.word	0x00005080
        /*0958*/ 	.word	0x000000ff
        /*095c*/ 	.word	0x000000c0
        /*0960*/ 	.short	0x010a
        /*0962*/ 	.byte	0x05
	.zero		1


	//   ....[96]....
        /*0964*/ 	.word	0x000053e0
        /*0968*/ 	.word	0x000000ff
        /*096c*/ 	.word	0x000000b0
        /*0970*/ 	.short	0x010b
        /*0972*/ 	.byte	0x05
	.zero		1


	//   ....[97]....
        /*0974*/ 	.word	0x000053f0
        /*0978*/ 	.word	0x000000ff
        /*097c*/ 	.word	0x00000000
        /*0980*/ 	.short	0x0101
        /*0982*/ 	.byte	0x04
	.zero		1


	//   ....[98]....
        /*0984*/ 	.word	0x00005440
        /*0988*/ 	.word	0x000000ff
        /*098c*/ 	.word	0x00000000
        /*0990*/ 	.short	0x010a
        /*0992*/ 	.byte	0x04
	.zero		1


	//   ....[99]....
        /*0994*/ 	.word	0x000054e0
        /*0998*/ 	.word	0x00000000
        /*099c*/ 	.word	0x00000000
        /*09a0*/ 	.short	0x010a
        /*09a2*/ 	.byte	0xff
	.zero		1


	//   ....[100]....
        /*09a4*/ 	.word	0x00005740
        /*09a8*/ 	.word	0x000000ff
        /*09ac*/ 	.word	0x000000e0
        /*09b0*/ 	.short	0x010a
        /*09b2*/ 	.byte	0x04
	.zero		1


	//   ....[101]....
        /*09b4*/ 	.word	0x00005810
        /*09b8*/ 	.word	0x000000ff
        /*09bc*/ 	.word	0x00000000
        /*09c0*/ 	.short	0x0101
        /*09c2*/ 	.byte	0x04
	.zero		1


	//   ....[102]....
        /*09c4*/ 	.word	0x000064b0
        /*09c8*/ 	.word	0x00000005
        /*09cc*/ 	.word	0x000000b0
        /*09d0*/ 	.short	0x010a
        /*09d2*/ 	.byte	0xff
	.zero		1


	//   ....[103]....
        /*09d4*/ 	.word	0x000066f0
        /*09d8*/ 	.word	0x00000004
        /*09dc*/ 	.word	0x00000100
        /*09e0*/ 	.short	0x010a
        /*09e2*/ 	.byte	0xff
	.zero		1


	//   ....[104]....
        /*09e4*/ 	.word	0x00006940
        /*09e8*/ 	.word	0x00000005
        /*09ec*/ 	.word	0x000000b0
        /*09f0*/ 	.short	0x010a
        /*09f2*/ 	.byte	0xff
	.zero		1


	//   ....[105]....
        /*09f4*/ 	.word	0x00006ea0
        /*09f8*/ 	.word	0x00000004
        /*09fc*/ 	.word	0x00000100
        /*0a00*/ 	.short	0x010a
        /*0a02*/ 	.byte	0xff
	.zero		1


	//   ....[106]....
        /*0a04*/ 	.word	0x00009610
        /*0a08*/ 	.word	0x000000c6
        /*0a0c*/ 	.word	0x00000000
        /*0a10*/ 	.short	0x0101
        /*0a12*/ 	.byte	0xff
	.zero		1


	//   ....[107]....
        /*0a14*/ 	.word	0x0000a170
        /*0a18*/ 	.word	0x00000000
        /*0a1c*/ 	.word	0x00000000
        /*0a20*/ 	.short	0x0101
        /*0a22*/ 	.byte	0xff
	.zero		1


	//   ....[108]....
        /*0a24*/ 	.word	0x0000a400
        /*0a28*/ 	.word	0x00000000
        /*0a2c*/ 	.word	0x00000140
        /*0a30*/ 	.short	0x010a
        /*0a32*/ 	.byte	0xff
	.zero		1


	//   ....[109]....
        /*0a34*/ 	.word	0x0000a460
        /*0a38*/ 	.word	0x00000000
        /*0a3c*/ 	.word	0x00000058
        /*0a40*/ 	.short	0x010a
        /*0a42*/ 	.byte	0xff
	.zero		1


	//   ....[110]....
        /*0a44*/ 	.word	0x0000a4c0
        /*0a48*/ 	.word	0x00000000
        /*0a4c*/ 	.word	0x00000058
        /*0a50*/ 	.short	0x010a
        /*0a52*/ 	.byte	0xff
	.zero		1


	//   ....[111]....
        /*0a54*/ 	.word	0x0000a510
        /*0a58*/ 	.word	0x00000003
        /*0a5c*/ 	.word	0x000000e0
        /*0a60*/ 	.short	0x010a
        /*0a62*/ 	.byte	0xff
	.zero		1


	//   ....[112]....
        /*0a64*/ 	.word	0x0000a570
        /*0a68*/ 	.word	0x00000000
        /*0a6c*/ 	.word	0x00000000
        /*0a70*/ 	.short	0x010a
        /*0a72*/ 	.byte	0xff
	.zero		1


	//   ....[113]....
        /*0a74*/ 	.word	0x0000a5d0
        /*0a78*/ 	.word	0x00000000
        /*0a7c*/ 	.word	0x00000000
        /*0a80*/ 	.short	0x010a
        /*0a82*/ 	.byte	0xff
	.zero		1


	//   ....[114]....
        /*0a84*/ 	.word	0x0000a630
        /*0a88*/ 	.word	0x00000000
        /*0a8c*/ 	.word	0x00000000
        /*0a90*/ 	.short	0x010a
        /*0a92*/ 	.byte	0xff
	.zero		1


	//   ....[115]....
        /*0a94*/ 	.word	0x0000a690
        /*0a98*/ 	.word	0x00000000
        /*0a9c*/ 	.word	0x00000000
        /*0aa0*/ 	.short	0x010a
        /*0aa2*/ 	.byte	0xff
	.zero		1


	//   ....[116]....
        /*0aa4*/ 	.word	0x0000a6f0
        /*0aa8*/ 	.word	0x00000000
        /*0aac*/ 	.word	0x00000000
        /*0ab0*/ 	.short	0x010a
        /*0ab2*/ 	.byte	0xff
	.zero		1


	//   ....[117]....
        /*0ab4*/ 	.word	0x0000a750
        /*0ab8*/ 	.word	0x00000000
        /*0abc*/ 	.word	0x00000000
        /*0ac0*/ 	.short	0x010a
        /*0ac2*/ 	.byte	0xff
	.zero		1


	//   ....[118]....
        /*0ac4*/ 	.word	0x0000a7b0
        /*0ac8*/ 	.word	0x00000000
        /*0acc*/ 	.word	0x00000000
        /*0ad0*/ 	.short	0x010a
        /*0ad2*/ 	.byte	0xff
	.zero		1


	//   ....[119]....
        /*0ad4*/ 	.word	0x0000a810
        /*0ad8*/ 	.word	0x00000000
        /*0adc*/ 	.word	0x00000000
        /*0ae0*/ 	.short	0x010a
        /*0ae2*/ 	.byte	0xff
	.zero		1


	//   ....[120]....
        /*0ae4*/ 	.word	0x0000a870
        /*0ae8*/ 	.word	0x00000000
        /*0aec*/ 	.word	0x00000000
        /*0af0*/ 	.short	0x010a
        /*0af2*/ 	.byte	0xff
	.zero		1


	//   ....[121]....
        /*0af4*/ 	.word	0x0000a8d0
        /*0af8*/ 	.word	0x00000000
        /*0afc*/ 	.word	0x00000000
        /*0b00*/ 	.short	0x010a
        /*0b02*/ 	.byte	0xff
	.zero		1


	//   ....[122]....
        /*0b04*/ 	.word	0x0000a920
        /*0b08*/ 	.word	0x00000002
        /*0b0c*/ 	.word	0x00000130
        /*0b10*/ 	.short	0x010a
        /*0b12*/ 	.byte	0xff
	.zero		1


	//   ....[123]....
        /*0b14*/ 	.word	0x0000a980
        /*0b18*/ 	.word	0x00000002
        /*0b1c*/ 	.word	0x000000f0
        /*0b20*/ 	.short	0x010a
        /*0b22*/ 	.byte	0xff
	.zero		1


	//   ....[124]....
        /*0b24*/ 	.word	0x0000a9d0
        /*0b28*/ 	.word	0x00000002
        /*0b2c*/ 	.word	0x000000e0
        /*0b30*/ 	.short	0x010a
        /*0b32*/ 	.byte	0xff
	.zero		1


	//   ....[125]....
        /*0b34*/ 	.word	0x0000aa30
        /*0b38*/ 	.word	0x00000000
        /*0b3c*/ 	.word	0x000000f0
        /*0b40*/ 	.short	0x010a
        /*0b42*/ 	.byte	0xff
	.zero		1


	//   ....[126]....
        /*0b44*/ 	.word	0x0000aa90
        /*0b48*/ 	.word	0x00000005
        /*0b4c*/ 	.word	0x00000008
        /*0b50*/ 	.short	0x010a
        /*0b52*/ 	.byte	0xff
	.zero		1


	//   ....[127]....
        /*0b54*/ 	.word	0x0000ab70
        /*0b58*/ 	.word	0x00000000
        /*0b5c*/ 	.word	0x00000008
        /*0b60*/ 	.short	0x010a
        /*0b62*/ 	.byte	0xff
	.zero		1


	//   ....[128]....
        /*0b64*/ 	.word	0x0000abc0
        /*0b68*/ 	.word	0x00000000
        /*0b6c*/ 	.word	0x000000e0
        /*0b70*/ 	.short	0x010a
        /*0b72*/ 	.byte	0xff
	.zero		1


	//   ....[129]....
        /*0b74*/ 	.word	0x0000ac20
        /*0b78*/ 	.word	0x00000000
        /*0b7c*/ 	.word	0x00000118
        /*0b80*/ 	.short	0x010a
        /*0b82*/ 	.byte	0xff
	.zero		1


	//   ....[130]....
        /*0b84*/ 	.word	0x0000ac80
        /*0b88*/ 	.word	0x00000000
        /*0b8c*/ 	.word	0x00000000
        /*0b90*/ 	.short	0x010a
        /*0b92*/ 	.byte	0xff
	.zero		1


	//   ....[131]....
        /*0b94*/ 	.word	0x0000ace0
        /*0b98*/ 	.word	0x00000000
        /*0b9c*/ 	.word	0x00000000
        /*0ba0*/ 	.short	0x010a
        /*0ba2*/ 	.byte	0xff
	.zero		1


	//   ....[132]....
        /*0ba4*/ 	.word	0x0000ad40
        /*0ba8*/ 	.word	0x00000000
        /*0bac*/ 	.word	0x00000000
        /*0bb0*/ 	.short	0x010a
        /*0bb2*/ 	.byte	0xff
	.zero		1


	//   ....[133]....
        /*0bb4*/ 	.word	0x0000ada0
        /*0bb8*/ 	.word	0x00000000
        /*0bbc*/ 	.word	0x00000150
        /*0bc0*/ 	.short	0x010a
        /*0bc2*/ 	.byte	0xff
	.zero		1


	//   ....[134]....
        /*0bc4*/ 	.word	0x0000adf0
        /*0bc8*/ 	.word	0x00000003
        /*0bcc*/ 	.word	0x000000e0
        /*0bd0*/ 	.short	0x010a
        /*0bd2*/ 	.byte	0xff
	.zero		1


	//   ....[135]....
        /*0bd4*/ 	.word	0x0000ae50
        /*0bd8*/ 	.word	0x00000000
        /*0bdc*/ 	.word	0x000000d8
        /*0be0*/ 	.short	0x010a
        /*0be2*/ 	.byte	0xff
	.zero		1


	//   ....[136]....
        /*0be4*/ 	.word	0x0000aeb0
        /*0be8*/ 	.word	0x00000002
        /*0bec*/ 	.word	0x000000c0
        /*0bf0*/ 	.short	0x010a
        /*0bf2*/ 	.byte	0xff
	.zero		1


	//   ....[137]....
        /*0bf4*/ 	.word	0x0000af10
        /*0bf8*/ 	.word	0x00000000
        /*0bfc*/ 	.word	0x00000000
        /*0c00*/ 	.short	0x010a
        /*0c02*/ 	.byte	0xff
	.zero		1


	//   ....[138]....
        /*0c04*/ 	.word	0x0000af70
        /*0c08*/ 	.word	0x00000000
        /*0c0c*/ 	.word	0x000000e0
        /*0c10*/ 	.short	0x010a
        /*0c12*/ 	.byte	0xff
	.zero		1


	//   ....[139]....
        /*0c14*/ 	.word	0x0000afc0
        /*0c18*/ 	.word	0x00000005
        /*0c1c*/ 	.word	0x000000b0
        /*0c20*/ 	.short	0x010a
        /*0c22*/ 	.byte	0xff
	.zero		1


	//   ....[140]....
        /*0c24*/ 	.word	0x0000b010
        /*0c28*/ 	.word	0x00000004
        /*0c2c*/ 	.word	0x00000100
        /*0c30*/ 	.short	0x010a
        /*0c32*/ 	.byte	0xff
	.zero		1


	//----- nvinfo : EIATTR_NUM_MBARRIERS
	.align		4
.L_49:
        /*0c34*/ 	.byte	0x03, 0x38
        /*0c36*/ 	.short	0x002b


	//----- nvinfo : EIATTR_EXIT_INSTR_OFFSETS
	.align		4
        /*0c38*/ 	.byte	0x04, 0x1c
        /*0c3a*/ 	.short	(.L_51 - .L_50)


	//   ....[0]....
.L_50:
        /*0c3c*/ 	.word	0x00002e80


	//   ....[1]....
        /*0c40*/ 	.word	0x00003370


	//   ....[2]....
        /*0c44*/ 	.word	0x000033d0


	//   ....[3]....
        /*0c48*/ 	.word	0x000045e0


	//   ....[4]....
        /*0c4c*/ 	.word	0x00005510


	//   ....[5]....
        /*0c50*/ 	.word	0x00005550


	//   ....[6]....
        /*0c54*/ 	.word	0x0000a300


	//   ....[7]....
        /*0c58*/ 	.word	0x0000a390


	//   ....[8]....
        /*0c5c*/ 	.word	0x0000a3c0


	//   ....[9]....
        /*0c60*/ 	.word	0x0000a3f0


	//----- nvinfo : EIATTR_MAX_THREADS
	.align		4
.L_51:
        /*0c64*/ 	.byte	0x04, 0x05
        /*0c66*/ 	.short	(.L_53 - .L_52)
.L_52:
        /*0c68*/ 	.word	0x00000100
        /*0c6c*/ 	.word	0x00000001
        /*0c70*/ 	.word	0x00000001


	//----- nvinfo : EIATTR_CRS_STACK_SIZE
	.align		4
.L_53:
        /*0c74*/ 	.byte	0x04, 0x1e
        /*0c76*/ 	.short	(.L_55 - .L_54)
.L_54:
        /*0c78*/ 	.word	0x00000000


	//----- nvinfo : EIATTR_CBANK_PARAM_SIZE
	.align		4
.L_55:
        /*0c7c*/ 	.byte	0x03, 0x19
        /*0c7e*/ 	.short	0x0800


	//----- nvinfo : EIATTR_PARAM_CBANK
	.align		4
        /*0c80*/ 	.byte	0x04, 0x0a
        /*0c82*/ 	.short	(.L_57 - .L_56)
	.align		4
.L_56:
        /*0c84*/ 	.word	index@(.nv.constant0._ZN7cutlass13device_kernelINS_4gemm6kernel13GemmUniversalIN4cute5tupleIJiiiiEEENS1_10collective13CollectiveMmaINS1_35MainloopSm100TmaUmmaWarpSpecializedILi11ELi2ELi3ENS5_IJNS4_1CILi2EEENSA_ILi1EEESC_EEEEENS5_IJNSA_ILi256EEENSA_ILi160EEENSA_ILi32EEEEEENS_6half_tENS5_IJlSC_lEEESJ_SK_NS4_8TiledMMAINS4_8MMA_AtomIJNS4_26SM100_MMA_F16BF16_2x1SM_SSISJ_SJ_fLi256ELi160ELNS4_4UMMA5MajorE0ELSP_0ELNSO_7ScaleInE0ELSQ_0EEEEEENS4_6LayoutINS5_IJSC_SC_SC_EEENS5_IJNSA_ILi0EEESV_SV_EEEEENS5_IJNS4_10UnderscoreESY_SY_EEEEENS4_18SM100_TMA_2SM_LOADENS4_14ComposedLayoutINS4_7SwizzleILi2ELi4ELi3EEENS4_18smem_ptr_flag_bitsILi16EEENST_INS5_IJNSA_ILi8EEESH_EEENS5_IJSH_SC_EEEEEEEvNS4_8identityES11_S1B_vS1C_EENS_8epilogue10collective18CollectiveEpilogueINS1E_23Sm100TmaWarpSpecializedILi2ELi1ELi160ELb1ELb0EEEJNS5_IJNSA_ILi128EEESG_SH_EEENS5_IJNST_IS1J_SC_EENST_ISG_SC_EEEEESJ_SK_SJ_SK_NS1E_6fusion15FusionCallbacksIS1I_NS1O_17LinearCombinationISJ_fSJ_fLNS_15FloatRoundStyleE2EEES1K_S1N_JEEENS4_5SM1004TMEM4LOAD26SM100_TMEM_LOAD_32dp32b32xENS4_13SM90_TMA_LOADES1B_NS4_39AutoVectorizingCopyWithAssumedAlignmentILi128EEENS4_14SM90_TMA_STOREES1B_S20_S20_EEEvvEEEEvNT_6ParamsE)
        /*0c88*/ 	.short	0x0380
        /*0c8a*/ 	.short	0x0800


	//----- nvinfo : EIATTR_SW_WAR
	.align		4
.L_57:
        /*0c8c*/ 	.byte	0x04, 0x36
        /*0c8e*/ 	.short	(.L_59 - .L_58)
.L_58:
        /*0c90*/ 	.word	0x00000008
.L_59:


//--------------------- .nv.callgraph             --------------------------
	.section	.nv.callgraph,"",@"SHT_CUDA_CALLGRAPH"
	.align	4
	.sectionentsize	8
	.align		4
        /*0000*/ 	.word	0x00000000
	.align		4
        /*0004*/ 	.word	0xffffffff
	.align		4
        /*0008*/ 	.word	index@(_ZN7cutlass13device_kernelINS_4gemm6kernel13GemmUniversalIN4cute5tupleIJiiiiEEENS1_10collective13CollectiveMmaINS1_35MainloopSm100TmaUmmaWarpSpecializedILi11ELi2ELi3ENS5_IJNS4_1CILi2EEENSA_ILi1EEESC_EEEEENS5_IJNSA_ILi256EEENSA_ILi160EEENSA_ILi32EEEEEENS_6half_tENS5_IJlSC_lEEESJ_SK_NS4_8TiledMMAINS4_8MMA_AtomIJNS4_26SM100_MMA_F16BF16_2x1SM_SSISJ_SJ_fLi256ELi160ELNS4_4UMMA5MajorE0ELSP_0ELNSO_7ScaleInE0ELSQ_0EEEEEENS4_6LayoutINS5_IJSC_SC_SC_EEENS5_IJNSA_ILi0EEESV_SV_EEEEENS5_IJNS4_10UnderscoreESY_SY_EEEEENS4_18SM100_TMA_2SM_LOADENS4_14ComposedLayoutINS4_7SwizzleILi2ELi4ELi3EEENS4_18smem_ptr_flag_bitsILi16EEENST_INS5_IJNSA_ILi8EEESH_EEENS5_IJSH_SC_EEEEEEEvNS4_8identityES11_S1B_vS1C_EENS_8epilogue10collective18CollectiveEpilogueINS1E_23Sm100TmaWarpSpecializedILi2ELi1ELi160ELb1ELb0EEEJNS5_IJNSA_ILi128EEESG_SH_EEENS5_IJNST_IS1J_SC_EENST_ISG_SC_EEEEESJ_SK_SJ_SK_NS1E_6fusion15FusionCallbacksIS1I_NS1O_17LinearCombinationISJ_fSJ_fLNS_15FloatRoundStyleE2EEES1K_S1N_JEEENS4_5SM1004TMEM4LOAD26SM100_TMEM_LOAD_32dp32b32xENS4_13SM90_TMA_LOADES1B_NS4_39AutoVectorizingCopyWithAssumedAlignmentILi128EEENS4_14SM90_TMA_STOREES1B_S20_S20_EEEvvEEEEvNT_6ParamsE)
	.align		4
        /*000c*/ 	.word	index@(__assertfail)
	.align		4
        /*0010*/ 	.word	0x00000000
	.align		4
        /*0014*/ 	.word	0xfffffffe
	.align		4
        /*0018*/ 	.word	0x00000000
	.align		4
        /*001c*/ 	.word	0xfffffffd
	.align		4
        /*0020*/ 	.word	0x00000000
	.align		4
        /*0024*/ 	.word	0xfffffffc


//--------------------- .nv.constant4             --------------------------
	.section	.nv.constant4,"a",@progbits
	.align	8
	.align		8
.nv.constant4:
        /*0000*/ 	.dword	__assertfail
	.align		8
        /*0008*/ 	.dword	__unnamed_1
	.align		8
        /*0010*/ 	.dword	__unnamed_2
	.align		8
        /*0018*/ 	.dword	_ZN40_INTERNAL_1d687c41_4_k_cu_0e7e5f20_106214cuda3std3__45__cpo5beginE
	.align		8
        /*0020*/ 	.dword	_ZN40_INTERNAL_1d687c41_4_k_cu_0e7e5f20_106214cuda3std3__45__cpo3endE
	.align		8
        /*0028*/ 	.dword	_ZN40_INTERNAL_1d687c41_4_k_cu_0e7e5f20_106214cuda3std3__45__cpo6cbeginE
	.align		8
        /*0030*/ 	.dword	_ZN40_INTERNAL_1d687c41_4_k_cu_0e7e5f20_106214cuda3std3__45__cpo4cendE
	.align		8
        /*0038*/ 	.dword	_ZN40_INTERNAL_1d687c41_4_k_cu_0e7e5f20_106214cuda3std3__442_GLOBAL__N__1d687c41_4_k_cu_0e7e5f20_106216ignoreE
	.align		8
        /*0040*/ 	.dword	_ZN40_INTERNAL_1d687c41_4_k_cu_0e7e5f20_106214cuda3std3__419piecewise_constructE
	.align		8
        /*0048*/ 	.dword	_ZN40_INTERNAL_1d687c41_4_k_cu_0e7e5f20_106214cuda3std3__48in_placeE
	.align		8
        /*0050*/ 	.dword	_ZN40_INTERNAL_1d687c41_4_k_cu_0e7e5f20_106214cuda3std6ranges3__45__cpo4swapE
	.align		8
        /*0058*/ 	.dword	_ZN40_INTERNAL_1d687c41_4_k_cu_0e7e5f20_106214cuda3std6ranges3__45__cpo9iter_moveE
	.align		8
        /*0060*/ 	.dword	_ZN40_INTERNAL_1d687c41_4_k_cu_0e7e5f20_106214cute7productE
	.align		8
        /*0068*/ 	.dword	_ZN40_INTERNAL_1d687c41_4_k_cu_0e7e5f20_106214cute1_E
	.align		8
        /*0070*/ 	.dword	$str$25
	.align		8
        /*0078*/ 	.dword	$str$26
	.align		8
        /*0080*/ 	.dword	$str$27
	.align		8
        /*0088*/ 	.dword	$str$28


//--------------------- .text._ZN7cutlass13device_kernelINS_4gemm6kernel13GemmUniversalIN4cute5tupleIJiiiiEEENS1_10collective13CollectiveMmaINS1_35MainloopSm100TmaUmmaWarpSpecializedILi11ELi2ELi3ENS5_IJNS4_1CILi2EEENSA_ILi1EEESC_EEEEENS5_IJNSA_ILi256EEENSA_ILi160EEENSA_ILi32EEEEEENS_6half_tENS5_IJlSC_lEEESJ_SK_NS4_8TiledMMAINS4_8MMA_AtomIJNS4_26SM100_MMA_F16BF16_2x1SM_SSISJ_SJ_fLi256ELi160ELNS4_4UMMA5MajorE0ELSP_0ELNSO_7ScaleInE0ELSQ_0EEEEEENS4_6LayoutINS5_IJSC_SC_SC_EEENS5_IJNSA_ILi0EEESV_SV_EEEEENS5_IJNS4_10UnderscoreESY_SY_EEEEENS4_18SM100_TMA_2SM_LOADENS4_14ComposedLayoutINS4_7SwizzleILi2ELi4ELi3EEENS4_18smem_ptr_flag_bitsILi16EEENST_INS5_IJNSA_ILi8EEESH_EEENS5_IJSH_SC_EEEEEEEvNS4_8identityES11_S1B_vS1C_EENS_8epilogue10collective18CollectiveEpilogueINS1E_23Sm100TmaWarpSpecializedILi2ELi1ELi160ELb1ELb0EEEJNS5_IJNSA_ILi128EEESG_SH_EEENS5_IJNST_IS1J_SC_EENST_ISG_SC_EEEEESJ_SK_SJ_SK_NS1E_6fusion15FusionCallbacksIS1I_NS1O_17LinearCombinationISJ_fSJ_fLNS_15FloatRoundStyleE2EEES1K_S1N_JEEENS4_5SM1004TMEM4LOAD26SM100_TMEM_LOAD_32dp32b32xENS4_13SM90_TMA_LOADES1B_NS4_39AutoVectorizingCopyWithAssumedAlignmentILi128EEENS4_14SM90_TMA_STOREES1B_S20_S20_EEEvvEEEEvNT_6ParamsE --------------------------
	.section	.text._ZN7cutlass13device_kernelINS_4gemm6kernel13GemmUniversalIN4cute5tupleIJiiiiEEENS1_10collective13CollectiveMmaINS1_35MainloopSm100TmaUmmaWarpSpecializedILi11ELi2ELi3ENS5_IJNS4_1CILi2EEENSA_ILi1EEESC_EEEEENS5_IJNSA_ILi256EEENSA_ILi160EEENSA_ILi32EEEEEENS_6half_tENS5_IJlSC_lEEESJ_SK_NS4_8TiledMMAINS4_8MMA_AtomIJNS4_26SM100_MMA_F16BF16_2x1SM_SSISJ_SJ_fLi256ELi160ELNS4_4UMMA5MajorE0ELSP_0ELNSO_7ScaleInE0ELSQ_0EEEEEENS4_6LayoutINS5_IJSC_SC_SC_EEENS5_IJNSA_ILi0EEESV_SV_EEEEENS5_IJNS4_10UnderscoreESY_SY_EEEEENS4_18SM100_TMA_2SM_LOADENS4_14ComposedLayoutINS4_7SwizzleILi2ELi4ELi3EEENS4_18smem_ptr_flag_bitsILi16EEENST_INS5_IJNSA_ILi8EEESH_EEENS5_IJSH_SC_EEEEEEEvNS4_8identityES11_S1B_vS1C_EENS_8epilogue10collective18CollectiveEpilogueINS1E_23Sm100TmaWarpSpecializedILi2ELi1ELi160ELb1ELb0EEEJNS5_IJNSA_ILi128EEESG_SH_EEENS5_IJNST_IS1J_SC_EENST_ISG_SC_EEEEESJ_SK_SJ_SK_NS1E_6fusion15FusionCallbacksIS1I_NS1O_17LinearCombinationISJ_fSJ_fLNS_15FloatRoundStyleE2EEES1K_S1N_JEEENS4_5SM1004TMEM4LOAD26SM100_TMEM_LOAD_32dp32b32xENS4_13SM90_TMA_LOADES1B_NS4_39AutoVectorizingCopyWithAssumedAlignmentILi128EEENS4_14SM90_TMA_STOREES1B_S20_S20_EEEvvEEEEvNT_6ParamsE,"ax",@progbits
	.align	128
.text._ZN7cutlass13device_kernelINS_4gemm6kernel13GemmUniversalIN4cute5tupleIJiiiiEEENS1_10collective13CollectiveMmaINS1_35MainloopSm100TmaUmmaWarpSpecializedILi11ELi2ELi3ENS5_IJNS4_1CILi2EEENSA_ILi1EEESC_EEEEENS5_IJNSA_ILi256EEENSA_ILi160EEENSA_ILi32EEEEEENS_6half_tENS5_IJlSC_lEEESJ_SK_NS4_8TiledMMAINS4_8MMA_AtomIJNS4_26SM100_MMA_F16BF16_2x1SM_SSISJ_SJ_fLi256ELi160ELNS4_4UMMA5MajorE0ELSP_0ELNSO_7ScaleInE0ELSQ_0EEEEEENS4_6LayoutINS5_IJSC_SC_SC_EEENS5_IJNSA_ILi0EEESV_SV_EEEEENS5_IJNS4_10UnderscoreESY_SY_EEEEENS4_18SM100_TMA_2SM_LOADENS4_14ComposedLayoutINS4_7SwizzleILi2ELi4ELi3EEENS4_18smem_ptr_flag_bitsILi16EEENST_INS5_IJNSA_ILi8EEESH_EEENS5_IJSH_SC_EEEEEEEvNS4_8identityES11_S1B_vS1C_EENS_8epilogue10collective18CollectiveEpilogueINS1E_23Sm100TmaWarpSpecializedILi2ELi1ELi160ELb1ELb0EEEJNS5_IJNSA_ILi128EEESG_SH_EEENS5_IJNST_IS1J_SC_EENST_ISG_SC_EEEEESJ_SK_SJ_SK_NS1E_6fusion15FusionCallbacksIS1I_NS1O_17LinearCombinationISJ_fSJ_fLNS_15FloatRoundStyleE2EEES1K_S1N_JEEENS4_5SM1004TMEM4LOAD26SM100_TMEM_LOAD_32dp32b32xENS4_13SM90_TMA_LOADES1B_NS4_39AutoVectorizingCopyWithAssumedAlignmentILi128EEENS4_14SM90_TMA_STOREES1B_S20_S20_EEEvvEEEEvNT_6ParamsE:
        .type           _ZN7cutlass13device_kernelINS_4gemm6kernel13GemmUniversalIN4cute5tupleIJiiiiEEENS1_10collective13CollectiveMmaINS1_35MainloopSm100TmaUmmaWarpSpecializedILi11ELi2ELi3ENS5_IJNS4_1CILi2EEENSA_ILi1EEESC_EEEEENS5_IJNSA_ILi256EEENSA_ILi160EEENSA_ILi32EEEEEENS_6half_tENS5_IJlSC_lEEESJ_SK_NS4_8TiledMMAINS4_8MMA_AtomIJNS4_26SM100_MMA_F16BF16_2x1SM_SSISJ_SJ_fLi256ELi160ELNS4_4UMMA5MajorE0ELSP_0ELNSO_7ScaleInE0ELSQ_0EEEEEENS4_6LayoutINS5_IJSC_SC_SC_EEENS5_IJNSA_ILi0EEESV_SV_EEEEENS5_IJNS4_10UnderscoreESY_SY_EEEEENS4_18SM100_TMA_2SM_LOADENS4_14ComposedLayoutINS4_7SwizzleILi2ELi4ELi3EEENS4_18smem_ptr_flag_bitsILi16EEENST_INS5_IJNSA_ILi8EEESH_EEENS5_IJSH_SC_EEEEEEEvNS4_8identityES11_S1B_vS1C_EENS_8epilogue10collective18CollectiveEpilogueINS1E_23Sm100TmaWarpSpecializedILi2ELi1ELi160ELb1ELb0EEEJNS5_IJNSA_ILi128EEESG_SH_EEENS5_IJNST_IS1J_SC_EENST_ISG_SC_EEEEESJ_SK_SJ_SK_NS1E_6fusion15FusionCallbacksIS1I_NS1O_17LinearCombinationISJ_fSJ_fLNS_15FloatRoundStyleE2EEES1K_S1N_JEEENS4_5SM1004TMEM4LOAD26SM100_TMEM_LOAD_32dp32b32xENS4_13SM90_TMA_LOADES1B_NS4_39AutoVectorizingCopyWithAssumedAlignmentILi128EEENS4_14SM90_TMA_STOREES1B_S20_S20_EEEvvEEEEvNT_6ParamsE,@function
        .size           _ZN7cutlass13device_kernelINS_4gemm6kernel13GemmUniversalIN4cute5tupleIJiiiiEEENS1_10collective13CollectiveMmaINS1_35MainloopSm100TmaUmmaWarpSpecializedILi11ELi2ELi3ENS5_IJNS4_1CILi2EEENSA_ILi1EEESC_EEEEENS5_IJNSA_ILi256EEENSA_ILi160EEENSA_ILi32EEEEEENS_6half_tENS5_IJlSC_lEEESJ_SK_NS4_8TiledMMAINS4_8MMA_AtomIJNS4_26SM100_MMA_F16BF16_2x1SM_SSISJ_SJ_fLi256ELi160ELNS4_4UMMA5MajorE0ELSP_0ELNSO_7ScaleInE0ELSQ_0EEEEEENS4_6LayoutINS5_IJSC_SC_SC_EEENS5_IJNSA_ILi0EEESV_SV_EEEEENS5_IJNS4_10UnderscoreESY_SY_EEEEENS4_18SM100_TMA_2SM_LOADENS4_14ComposedLayoutINS4_7SwizzleILi2ELi4ELi3EEENS4_18smem_ptr_flag_bitsILi16EEENST_INS5_IJNSA_ILi8EEESH_EEENS5_IJSH_SC_EEEEEEEvNS4_8identityES11_S1B_vS1C_EENS_8epilogue10collective18CollectiveEpilogueINS1E_23Sm100TmaWarpSpecializedILi2ELi1ELi160ELb1ELb0EEEJNS5_IJNSA_ILi128EEESG_SH_EEENS5_IJNST_IS1J_SC_EENST_ISG_SC_EEEEESJ_SK_SJ_SK_NS1E_6fusion15FusionCallbacksIS1I_NS1O_17LinearCombinationISJ_fSJ_fLNS_15FloatRoundStyleE2EEES1K_S1N_JEEENS4_5SM1004TMEM4LOAD26SM100_TMEM_LOAD_32dp32b32xENS4_13SM90_TMA_LOADES1B_NS4_39AutoVectorizingCopyWithAssumedAlignmentILi128EEENS4_14SM90_TMA_STOREES1B_S20_S20_EEEvvEEEEvNT_6ParamsE,(.L_x_182 - _ZN7cutlass13device_kernelINS_4gemm6kernel13GemmUniversalIN4cute5tupleIJiiiiEEENS1_10collective13CollectiveMmaINS1_35MainloopSm100TmaUmmaWarpSpecializedILi11ELi2ELi3ENS5_IJNS4_1CILi2EEENSA_ILi1EEESC_EEEEENS5_IJNSA_ILi256EEENSA_ILi160EEENSA_ILi32EEEEEENS_6half_tENS5_IJlSC_lEEESJ_SK_NS4_8TiledMMAINS4_8MMA_AtomIJNS4_26SM100_MMA_F16BF16_2x1SM_SSISJ_SJ_fLi256ELi160ELNS4_4UMMA5MajorE0ELSP_0ELNSO_7ScaleInE0ELSQ_0EEEEEENS4_6LayoutINS5_IJSC_SC_SC_EEENS5_IJNSA_ILi0EEESV_SV_EEEEENS5_IJNS4_10UnderscoreESY_SY_EEEEENS4_18SM100_TMA_2SM_LOADENS4_14ComposedLayoutINS4_7SwizzleILi2ELi4ELi3EEENS4_18smem_ptr_flag_bitsILi16EEENST_INS5_IJNSA_ILi8EEESH_EEENS5_IJSH_SC_EEEEEEEvNS4_8identityES11_S1B_vS1C_EENS_8epilogue10collective18CollectiveEpilogueINS1E_23Sm100TmaWarpSpecializedILi2ELi1ELi160ELb1ELb0EEEJNS5_IJNSA_ILi128EEESG_SH_EEENS5_IJNST_IS1J_SC_EENST_ISG_SC_EEEEESJ_SK_SJ_SK_NS1E_6fusion15FusionCallbacksIS1I_NS1O_17LinearCombinationISJ_fSJ_fLNS_15FloatRoundStyleE2EEES1K_S1N_JEEENS4_5SM1004TMEM4LOAD26SM100_TMEM_LOAD_32dp32b32xENS4_13SM90_TMA_LOADES1B_NS4_39AutoVectorizingCopyWithAssumedAlignmentILi128EEENS4_14SM90_TMA_STOREES1B_S20_S20_EEEvvEEEEvNT_6ParamsE)
        .other          _ZN7cutlass13device_kernelINS_4gemm6kernel13GemmUniversalIN4cute5tupleIJiiiiEEENS1_10collective13CollectiveMmaINS1_35MainloopSm100TmaUmmaWarpSpecializedILi11ELi2ELi3ENS5_IJNS4_1CILi2EEENSA_ILi1EEESC_EEEEENS5_IJNSA_ILi256EEENSA_ILi160EEENSA_ILi32EEEEEENS_6half_tENS5_IJlSC_lEEESJ_SK_NS4_8TiledMMAINS4_8MMA_AtomIJNS4_26SM100_MMA_F16BF16_2x1SM_SSISJ_SJ_fLi256ELi160ELNS4_4UMMA5MajorE0ELSP_0ELNSO_7ScaleInE0ELSQ_0EEEEEENS4_6LayoutINS5_IJSC_SC_SC_EEENS5_IJNSA_ILi0EEESV_SV_EEEEENS5_IJNS4_10UnderscoreESY_SY_EEEEENS4_18SM100_TMA_2SM_LOADENS4_14ComposedLayoutINS4_7SwizzleILi2ELi4ELi3EEENS4_18smem_ptr_flag_bitsILi16EEENST_INS5_IJNSA_ILi8EEESH_EEENS5_IJSH_SC_EEEEEEEvNS4_8identityES11_S1B_vS1C_EENS_8epilogue10collective18CollectiveEpilogueINS1E_23Sm100TmaWarpSpecializedILi2ELi1ELi160ELb1ELb0EEEJNS5_IJNSA_ILi128EEESG_SH_EEENS5_IJNST_IS1J_SC_EENST_ISG_SC_EEEEESJ_SK_SJ_SK_NS1E_6fusion15FusionCallbacksIS1I_NS1O_17LinearCombinationISJ_fSJ_fLNS_15FloatRoundStyleE2EEES1K_S1N_JEEENS4_5SM1004TMEM4LOAD26SM100_TMEM_LOAD_32dp32b32xENS4_13SM90_TMA_LOADES1B_NS4_39AutoVectorizingCopyWithAssumedAlignmentILi128EEENS4_14SM90_TMA_STOREES1B_S20_S20_EEEvvEEEEvNT_6ParamsE,@"STO_CUDA_ENTRY STV_DEFAULT"
_ZN7cutlass13device_kernelINS_4gemm6kernel13GemmUniversalIN4cute5tupleIJiiiiEEENS1_10collective13CollectiveMmaINS1_35MainloopSm100TmaUmmaWarpSpecializedILi11ELi2ELi3ENS5_IJNS4_1CILi2EEENSA_ILi1EEESC_EEEEENS5_IJNSA_ILi256EEENSA_ILi160EEENSA_ILi32EEEEEENS_6half_tENS5_IJlSC_lEEESJ_SK_NS4_8TiledMMAINS4_8MMA_AtomIJNS4_26SM100_MMA_F16BF16_2x1SM_SSISJ_SJ_fLi256ELi160ELNS4_4UMMA5MajorE0ELSP_0ELNSO_7ScaleInE0ELSQ_0EEEEEENS4_6LayoutINS5_IJSC_SC_SC_EEENS5_IJNSA_ILi0EEESV_SV_EEEEENS5_IJNS4_10UnderscoreESY_SY_EEEEENS4_18SM100_TMA_2SM_LOADENS4_14ComposedLayoutINS4_7SwizzleILi2ELi4ELi3EEENS4_18smem_ptr_flag_bitsILi16EEENST_INS5_IJNSA_ILi8EEESH_EEENS5_IJSH_SC_EEEEEEEvNS4_8identityES11_S1B_vS1C_EENS_8epilogue10collective18CollectiveEpilogueINS1E_23Sm100TmaWarpSpecializedILi2ELi1ELi160ELb1ELb0EEEJNS5_IJNSA_ILi128EEESG_SH_EEENS5_IJNST_IS1J_SC_EENST_ISG_SC_EEEEESJ_SK_SJ_SK_NS1E_6fusion15FusionCallbacksIS1I_NS1O_17LinearCombinationISJ_fSJ_fLNS_15FloatRoundStyleE2EEES1K_S1N_JEEENS4_5SM1004TMEM4LOAD26SM100_TMEM_LOAD_32dp32b32xENS4_13SM90_TMA_LOADES1B_NS4_39AutoVectorizingCopyWithAssumedAlignmentILi128EEENS4_14SM90_TMA_STOREES1B_S20_S20_EEEvvEEEEvNT_6ParamsE:
[----:B------:R-:W1:Y:S01]  /*0000*/  LDC R1, c[0x0][0x37c] ;  /* 0x0000df00ff017b82 */ /* 0x000e620000000800 */
[----:B------:R-:W2:Y:S01]  /*0010*/  S2R R4, SR_TID.X ;  /* 0x0000000000047919 */ /* 0x000ea20000002100 */
[----:B------:R-:W3:Y:S01]  /*0020*/  LDCU.64 UR8, c[0x0][0x890] ;  /* 0x00011200ff0877ac */ /* 0x000ee20008000a00 */
[----:B-1----:R-:W-:-:S05]  /*0030*/  VIADD R1, R1, 0xffffff90 ;  /* 0xffffff9001017836 */ /* 0x002fca0000000000 */
[----:B------:R-:W1:Y:S01]  /*0040*/  S2UR UR15, SR_CgaCtaId ;  /* 0x00000000000f79c3 */ /* 0x000e620000008800 */
[----:B------:R-:W-:Y:S01]  /*0050*/  ELECT P1, URZ, PT ;  /* 0x0000000000ff782f */ /* 0x000fe20003820000 */
[----:B---3--:R-:W-:-:S04]  /*0060*/  UISETP.NE.U32.AND UP0, UPT, UR8, URZ, UPT ;  /* 0x000000ff0800728c */ /* 0x008fc8000bf05070 */
[----:B------:R-:W-:Y:S02]  /*0070*/  UISETP.NE.AND.EX UP0, UPT, UR9, URZ, UPT, UP0 ;  /* 0x000000ff0900728c */ /* 0x000fe4000bf05300 */
[----:B-1----:R-:W-:Y:S02]  /*0080*/  ULOP3.LUT UR34, UR15, 0x1, URZ, 0xc0, !UPT ;  /* 0x000000010f227892 */ /* 0x002fe4000f8ec0ff */
[----:B------:R-:W-:Y:S01]  /*0090*/  ULOP3.LUT UR33, UR15, 0x1, URZ, 0x3c, !UPT ;  /* 0x000000010f217892 */ /* 0x000fe2000f8e3cff */
[----:B--2---:R-:W-:-:S05]  /*00a0*/  SHF.R.U32.HI R2, RZ, 0x5, R4 ;  /* 0x00000005ff027819 */ /* 0x004fca0000011604 */
[----:B------:R-:W1:Y:S02]  /*00b0*/  SHFL.IDX PT, R0, R2, RZ, 0x1f ;  /* 0x00001fff02007589 */ /* 0x000e6400000e0000 */
[----:B-1----:R-:W-:Y:S02]  /*00c0*/  R2UR UR14, R0 ;  /* 0x00000000000e72ca */ /* 0x002fe400000e0000 */
[----:B------:R-:W-:-:S05]  /*00d0*/  PRMT R0, RZ, 0x7610, R0 ;  /* 0x00007610ff007816 */ /* 0x000fca0000000000 */
[----:B------:R1:W-:Y:S01]  /*00e0*/  STL.S16 [R1+0x50], R0 ;  /* 0x0000500001007387 */ /* 0x0003e20000100600 */
[----:B------:R-:W-:Y:S07]  /*00f0*/  BRA.U UP0, `(.L_x_0) ;  /* 0x0000000100387547 */ /* 0x000fee000b800000 */
[----:B------:R-:W2:Y:S02]  /*0100*/  LDCU.64 UR4, c[0x0][0x888] ;  /* 0x00011100ff0477ac */ /* 0x000ea40008000a00 */
[----:B--2---:R-:W-:-:S04]  /*0110*/  UISETP.NE.U32.AND UP0, UPT, UR4, URZ, UPT ;  /* 0x000000ff0400728c */ /* 0x004fc8000bf05070 */
[----:B------:R-:W-:-:S09]  /*0120*/  UISETP.NE.AND.EX UP0, UPT, UR5, URZ, UPT, UP0 ;  /* 0x000000ff0500728c */ /* 0x000fd2000bf05300 */
[----:B------:R-:W-:Y:S05]  /*0130*/  BRA.U !UP0, `(.L_x_1) ;  /* 0x0000000108187547 */ /* 0x000fea000b800000 */
[----:B------:R-:W2:Y:S01]  /*0140*/  LDC.64 R164, c[0x0][0x888] ;  /* 0x00022200ffa47b82 */ /* 0x000ea20000000a00 */
[----:B------:R-:W2:Y:S02]  /*0150*/  LDCU.64 UR4, c[0x0][0x358] ;  /* 0x00006b00ff0477ac */ /* 0x000ea40008000a00 */
[----:B--2---:R2:W5:Y:S01]  /*0160*/  LDG.E R164, desc[UR4][R164.64] ;  /* 0x00000004a4a47981 */ /* 0x004562000c1e1900 */
[----:B-1----:R-:W-:-:S05]  /*0170*/  HFMA2 R0, -RZ, RZ, 0, 5.9604644775390625e-08 ;  /* 0x00000001ff007431 */ /* 0x002fca00000001ff */
[----:B------:R2:W-:Y:S01]  /*0180*/  STL.S16 [R1+0x50], R0 ;  /* 0x0000500001007387 */ /* 0x0005e20000100600 */
[----:B------:R-:W-:Y:S05]  /*0190*/  BRA `(.L_x_0) ;  /* 0x0000000000107947 */ /* 0x000fea0003800000 */
.L_x_1:
[----:B-1----:R-:W-:Y:S01]  /*01a0*/  HFMA2 R0, -RZ, RZ, 0, 5.9604644775390625e-08 ;  /* 0x00000001ff007431 */ /* 0x002fe200000001ff */
[----:B------:R-:W1:Y:S04]  /*01b0*/  LDCU UR4, c[0x0][0x880] ;  /* 0x00011000ff0477ac */ /* 0x000e680008000800 */
[----:B------:R3:W-:Y:S01]  /*01c0*/  STL.S16 [R1+0x50], R0 ;  /* 0x0000500001007387 */ /* 0x0007e20000100600 */
[----:B-1----:R-:W-:-:S07]  /*01d0*/  MOV R164, UR4 ;  /* 0x0000000400a47c02 */ /* 0x002fce0008000f00 */
.L_x_0:
[----:B------:R-:W4:Y:S02]  /*01e0*/  LDCU.64 UR4, c[0x0][0x8b0] ;  /* 0x00011600ff0477ac */ /* 0x000f240008000a00 */
[----:B----4-:R-:W-:-:S04]  /*01f0*/  UISETP.NE.U32.AND UP0, UPT, UR4, URZ, UPT ;  /* 0x000000ff0400728c */ /* 0x010fc8000bf05070 */
[----:B------:R-:W-:-:S09]  /*0200*/  UISETP.NE.AND.EX UP0, UPT, UR5, URZ, UPT, UP0 ;  /* 0x000000ff0500728c */ /* 0x000fd2000bf05300 */
[----:B------:R-:W-:Y:S05]  /*0210*/  BRA.U UP0, `(.L_x_2) ;  /* 0x0000000100287547 */ /* 0x000fea000b800000 */
[----:B------:R-:W4:Y:S02]  /*0220*/  LDCU.64 UR4, c[0x0][0x8a8] ;  /* 0x00011500ff0477ac */ /* 0x000f240008000a00 */
[----:B----4-:R-:W-:-:S04]  /*0230*/  UISETP.NE.U32.AND UP0, UPT, UR4, URZ, UPT ;  /* 0x000000ff0400728c */ /* 0x010fc8000bf05070 */
[----:B------:R-:W-:-:S09]  /*0240*/  UISETP.NE.AND.EX UP0, UPT, UR5, URZ, UPT, UP0 ;  /* 0x000000ff0500728c */ /* 0x000fd2000bf05300 */
[----:B------:R-:W-:Y:S05]  /*0250*/  BRA.U !UP0, `(.L_x_3) ;  /* 0x0000000108107547 */ /* 0x000fea000b800000 */
[----:B------:R-:W4:Y:S01]  /*0260*/  LDC.64 R152, c[0x0][0x8a8] ;  /* 0x00022a00ff987b82 */ /* 0x000f220000000a00 */
[----:B------:R-:W4:Y:S02]  /*0270*/  LDCU.64 UR4, c[0x0][0x358] ;  /* 0x00006b00ff0477ac */ /* 0x000f240008000a00 */
[----:B----4-:R4:W5:Y:S01]  /*0280*/  LDG.E R152, desc[UR4][R152.64] ;  /* 0x0000000498987981 */ /* 0x010962000c1e1900 */
[----:B------:R-:W-:Y:S05]  /*0290*/  BRA `(.L_x_2) ;  /* 0x0000000000087947 */ /* 0x000fea0003800000 */
.L_x_3:
[----:B------:R-:W4:Y:S02]  /*02a0*/  LDCU UR4, c[0x0][0x8a0] ;  /* 0x00011400ff0477ac */ /* 0x000f240008000800 */
[----:B----4-:R-:W-:Y:S02]  /*02b0*/  MOV R152, UR4 ;  /* 0x0000000400987c02 */ /* 0x010fe40008000f00 */
.L_x_2:
[----:B-123--:R-:W-:Y:S01]  /*02c0*/  IMAD.U32 R0, RZ, RZ, UR14 ;  /* 0x0000000eff007e24 */ /* 0x00efe2000f8e00ff */
[----:B------:R-:W-:Y:S04]  /*02d0*/  BSSY.RECONVERGENT B0, `(.L_x_4) ;  /* 0x000000c000007945 */ /* 0x000fe80003800200 */
[C---:B------:R-:W-:Y:S02]  /*02e0*/  ISETP.NE.OR P2, PT, R0.reuse, 0x1, !P1 ;  /* 0x000000010000780c */ /* 0x040fe40004f45670 */
[----:B------:R-:W-:-:S11]  /*02f0*/  ISETP.NE.OR P0, PT, R0, 0x3, !P1 ;  /* 0x000000030000780c */ /* 0x000fd60004f05670 */
[----:B------:R-:W-:Y:S05]  /*0300*/  @P2 BRA `(.L_x_5) ;  /* 0x0000000000202947 */ /* 0x000fea0003800000 */
[----:B------:R-:W1:Y:S02]  /*0310*/  LDCU.64 UR4, c[0x0][0x348] ;  /* 0x00006900ff0477ac */ /* 0x000e640008000a00 */
[----:B-1----:R-:W-:Y:S02]  /*0320*/  UIADD3 UR6, UP1, UPT, UR4, 0x80, URZ ;  /* 0x0000008004067890 */ /* 0x002fe4000ff3e0ff */
[----:B------:R-:W-:Y:S02]  /*0330*/  UIADD3 UR4, UP0, UPT, UR4, 0x180, URZ ;  /* 0x0000018004047890 */ /* 0x000fe4000ff1e0ff */
[----:B------:R-:W-:Y:S02]  /*0340*/  UIADD3.X UR7, UPT, UPT, URZ, UR5, URZ, UP1, !UPT ;  /* 0x00000005ff077290 */ /* 0x000fe40008ffe4ff */
[----:B------:R-:W-:-:S07]  /*0350*/  UIADD3.X UR5, UPT, UPT, URZ, UR5, URZ, UP0, !UPT ;  /* 0x00000005ff057290 */ /* 0x000fce00087fe4ff */
[----:B------:R1:W-:Y:S02]  /*0360*/  UTMACCTL.PF [UR6] ;  /* 0x00000000060079b9 */ /* 0x0003e40008040000 */
[----:B------:R1:W-:Y:S02]  /*0370*/  UTMACCTL.PF [UR4] ;  /* 0x00000000040079b9 */ /* 0x0003e40008040000 */
[----:B-1----:R-:W-:Y:S01]  /*0380*/  NOP ;  /* 0x0000000000007918 */ /* 0x002fe20000000000 */
.L_x_5:
[----:B------:R-:W-:Y:S05]  /*0390*/  BSYNC.RECONVERGENT B0 ;  /* 0x0000000000007941 */ /* 0x000fea0003800200 */
.L_x_4:
[----:B------:R-:W-:Y:S04]  /*03a0*/  BSSY.RECONVERGENT B0, `(.L_x_6) ;  /* 0x000000a000007945 */ /* 0x000fe80003800200 */
        /* <DEDUP_REMOVED lines=9> */
.L_x_7:
[----:B------:R-:W-:Y:S05]  /*0440*/  BSYNC.RECONVERGENT B0 ;  /* 0x0000000000007941 */ /* 0x000fea0003800200 */
.L_x_6:
[----:B------:R-:W1:Y:S01]  /*0450*/  LDCU.64 UR4, c[0x0][0x888] ;  /* 0x00011100ff0477ac */ /* 0x000e620008000a00 */
[----:B------:R-:W-:Y:S02]  /*0460*/  UISETP.EQ.U32.AND UP1, UPT, UR8, URZ, UPT ;  /* 0x000000ff0800728c */ /* 0x000fe4000bf22070 */
[----:B------:R-:W-:Y:S02]  /*0470*/  UPLOP3.LUT UP4, UPT, UPT, UPT, UPT, 0x80, 0x8 ;  /* 0x000000000008789c */ /* 0x000fe40003f8f070 */
[----:B-1----:R-:W-:-:S04]  /*0480*/  UISETP.NE.U32.AND UP0, UPT, UR4, URZ, UPT ;  /* 0x000000ff0400728c */ /* 0x002fc8000bf05070 */
[----:B------:R-:W-:-:S04]  /*0490*/  UISETP.NE.AND.EX UP2, UPT, UR5, URZ, UPT, UP0 ;  /* 0x000000ff0500728c */ /* 0x000fc8000bf45300 */
[----:B------:R-:W-:-:S04]  /*04a0*/  UISETP.EQ.OR.EX UP3, UPT, UR9, URZ, !UP2, UP1 ;  /* 0x000000ff0900728c */ /* 0x000fc8000d762710 */
[----:B------:R-:W-:-:S05]  /*04b0*/  UP2UR UR63, UPR, URZ, 0x8 ;  /* 0x00000008ff3f7883 */ /* 0x000fca0008000000 */
[----:B------:R-:W-:Y:S07]  /*04c0*/  BRA.U !UP3, `(.L_x_8) ;  /* 0x000000010b207547 */ /* 0x000fee000b800000 */
[----:B------:R-:W-:Y:S01]  /*04d0*/  UISETP.NE.U32.AND UP1, UPT, UR8, URZ, UPT ;  /* 0x000000ff0800728c */ /* 0x000fe2000bf25070 */
[----:B-----5:R-:W-:Y:S01]  /*04e0*/  FSETP.NEU.AND P0, PT, R164, RZ, PT ;  /* 0x000000ffa400720b */ /* 0x020fe20003f0d000 */
[----:B------:R-:W-:Y:S02]  /*04f0*/  USEL UR4, URZ, 0xffffffff, UP2 ;  /* 0xffffffffff047887 */ /* 0x000fe40009000000 */
[----:B------:R-:W-:-:S10]  /*0500*/  UISETP.NE.AND.EX UP1, UPT, UR9, URZ, UPT, UP1 ;  /* 0x000000ff0900728c */ /* 0x000fd4000bf25310 */
[----:B------:R-:W-:Y:S01]  /*0510*/  VOTEU.ANY UP0, P0 ;  /* 0x0000000000ff7886 */ /* 0x000fe20000000100 */
[----:B------:R-:W-:-:S04]  /*0520*/  @!UP1 USEL UR4, URZ, 0xffffffff, UP0 ;  /* 0xffffffffff049887 */ /* 0x000fc80008000000 */
[----:B------:R-:W-:-:S04]  /*0530*/  ULOP3.LUT UR4, UR4, 0x1, URZ, 0xc0, !UPT ;  /* 0x0000000104047892 */ /* 0x000fc8000f8ec0ff */
[----:B------:R-:W-:-:S11]  /*0540*/  UISETP.NE.U32.AND UP4, UPT, UR4, 0x1, UPT ;  /* 0x000000010400788c */ /* 0x000fd6000bf85070 */
.L_x_8:
[----:B------:R-:W1:Y:S01]  /*0550*/  SHFL.IDX PT, R0, R2, RZ, 0x1f ;  /* 0x00001fff02007589 */ /* 0x000e6200000e0000 */
[----:B------:R-:W-:-:S04]  /*0560*/  UISETP.NE.AND UP0, UPT, UR14, 0x2, UPT ;  /* 0x000000020e00788c */ /* 0x000fc8000bf05270 */
[----:B------:R-:W-:Y:S02]  /*0570*/  UISETP.EQ.AND UP1, UPT, UR34, URZ, !UP0 ;  /* 0x000000ff2200728c */ /* 0x000fe4000c722270 */
[----:B------:R-:W-:-:S04]  /*0580*/  USEL UR49, URZ, 0x1, UP0 ;  /* 0x00000001ff317887 */ /* 0x000fc80008000000 */
[----:B------:R-:W-:Y:S02]  /*0590*/  PLOP3.LUT P3, PT, P1, PT, UP1, 0x80, 0x8 ;  /* 0x000000000008781c */ /* 0x000fe40000f6f018 */
[----:B-1----:R-:W-:-:S13]  /*05a0*/  ISETP.NE.AND P0, PT, R0, RZ, PT ;  /* 0x000000ff0000720c */ /* 0x002fda0003f05270 */
[----:B------:R-:W-:Y:S05]  /*05b0*/  @P0 BRA `(.L_x_9) ;  /* 0x0000000000880947 */ /* 0x000fea0003800000 */
[----:B------:R-:W-:Y:S01]  /*05c0*/  ELECT P0, URZ, PT ;  /* 0x0000000000ff782f */ /* 0x000fe20003800000 */
[----:B------:R-:W-:-:S12]  /*05d0*/  BSSY.RECONVERGENT B0, `(.L_x_9) ;  /* 0x0000020000007945 */ /* 0x000fd80003800200 */
[----:B------:R-:W-:Y:S05]  /*05e0*/  @!P0 BRA `(.L_x_10) ;  /* 0x0000000000788947 */ /* 0x000fea0003800000 */
[----:B------:R-:W-:Y:S01]  /*05f0*/  UMOV UR4, 0x400 ;  /* 0x0000040000047882 */ /* 0x000fe20000000000 */
[----:B------:R-:W-:Y:S01]  /*0600*/  UMOV UR6, 0x1 ;  /* 0x0000000100067882 */ /* 0x000fe20000000000 */
[----:B------:R-:W-:Y:S02]  /*0610*/  ULEA UR4, UR15, UR4, 0x18 ;  /* 0x000000040f047291 */ /* 0x000fe4000f8ec0ff */
[----:B------:R-:W-:-:S04]  /*0620*/  UIADD3 UR6, UPT, UPT, -UR6, 0x100000, URZ ;  /* 0x0010000006067890 */ /* 0x000fc8000fffe1ff */
[----:B------:R-:W-:Y:S02]  /*0630*/  USHF.L.U32 UR7, UR6, 0xb, URZ ;  /* 0x0000000b06077899 */ /* 0x000fe400080006ff */
[----:B------:R-:W-:Y:S01]  /*0640*/  USHF.L.U32 UR6, UR6, 0x1, URZ ;  /* 0x0000000106067899 */ /* 0x000fe200080006ff */
[----:B------:R-:W1:Y:S11]  /*0650*/  FENCE.VIEW.ASYNC.S ;  /* 0x00000000000073c6 */ /* 0x000e760000000000 */
[----:B-1----:R1:W2:Y:S01]  /*0660*/  SYNCS.EXCH.64 URZ, [UR4], UR6 ;  /* 0x0000000604ff75b2 */ /* 0x0022a20008000100 */
[----:B------:R1:W3:Y:S01]  /*0670*/  SYNCS.EXCH.64 URZ, [UR4+0x58], UR6 ;  /* 0x0000580604ff75b2 */ /* 0x0002e20008000100 */
[----:B------:R1:W1:Y:S01]  /*0680*/  SYNCS.EXCH.64 URZ, [UR4+0x8], UR6 ;  /* 0x0000080604ff75b2 */ /* 0x0002620008000100 */
        /* <DEDUP_REMOVED lines=19> */
[----:B------:R-:W-:Y:S01]  /*07c0*/  NOP ;  /* 0x0000000000007918 */ /* 0x000fe20000000000 */
.L_x_10:
[----:B-1----:R-:W-:Y:S05]  /*07d0*/  BSYNC.RECONVERGENT B0 ;  /* 0x0000000000007941 */ /* 0x002fea0003800200 */
.L_x_9:
[----:B------:R-:W1:Y:S01]  /*07e0*/  SHFL.IDX PT, R0, R2, RZ, 0x1f ;  /* 0x00001fff02007589 */ /* 0x000e6200000e0000 */
[----:B------:R-:W-:Y:S01]  /*07f0*/  NOP ;  /* 0x0000000000007918 */ /* 0x000fe20000000000 */
[----:B-1----:R-:W-:-:S13]  /*0800*/  ISETP.NE.AND P0, PT, R0, 0x1, PT ;  /* 0x000000010000780c */ /* 0x002fda0003f05270 */
[----:B------:R-:W-:Y:S05]  /*0810*/  @P0 BRA `(.L_x_11) ;  /* 0x0000000000440947 */ /* 0x000fea0003800000 */
[----:B------:R-:W-:Y:S01]  /*0820*/  UMOV UR4, 0x400 ;  /* 0x0000040000047882 */ /* 0x000fe20000000000 */
[----:B------:R-:W-:Y:S01]  /*0830*/  UMOV UR8, 0x20 ;  /* 0x0000002000087882 */ /* 0x000fe20000000000 */
[----:B------:R-:W-:Y:S01]  /*0840*/  UMOV UR6, 0x80 ;  /* 0x0000008000067882 */ /* 0x000fe20000000000 */
[----:B------:R-:W-:Y:S02]  /*0850*/  ULEA UR4, UR15, UR4, 0x18 ;  /* 0x000000040f047291 */ /* 0x000fe4000f8ec0ff */
[----:B------:R-:W-:-:S04]  /*0860*/  UIADD3 UR8, UPT, UPT, -UR8, 0x100000, URZ ;  /* 0x0010000008087890 */ /* 0x000fc8000fffe1ff */
[----:B------:R-:W-:Y:S02]  /*0870*/  USHF.L.U32 UR9, UR8, 0xb, URZ ;  /* 0x0000000b08097899 */ /* 0x000fe400080006ff */
[----:B------:R-:W-:Y:S02]  /*0880*/  USHF.L.U32 UR8, UR8, 0x1, URZ ;  /* 0x0000000108087899 */ /* 0x000fe400080006ff */
[----:B------:R-:W-:-:S04]  /*0890*/  UIADD3 UR6, UPT, UPT, -UR6, 0x100000, URZ ;  /* 0x0010000006067890 */ /* 0x000fc8000fffe1ff */
[----:B------:R-:W-:Y:S02]  /*08a0*/  USHF.L.U32 UR7, UR6, 0xb, URZ ;  /* 0x0000000b06077899 */ /* 0x000fe400080006ff */
[----:B------:R-:W-:Y:S01]  /*08b0*/  USHF.L.U32 UR6, UR6, 0x1, URZ ;  /* 0x0000000106067899 */ /* 0x000fe200080006ff */
[----:B------:R-:W-:Y:S01]  /*08c0*/  ELECT P0, URZ, PT ;  /* 0x0000000000ff782f */ /* 0x000fe20003800000 */
[----:B------:R-:W1:Y:S02]  /*08d0*/  FENCE.VIEW.ASYNC.S ;  /* 0x00000000000073c6 */ /* 0x000e640000000000 */
[----:B-1----:R1:W1:Y:S08]  /*08e0*/  SYNCS.EXCH.64 URZ, [UR4+0xb0], UR8 ;  /* 0x0000b00804ff75b2 */ /* 0x0022700008000100 */
[----:B------:R1:W1:Y:S01]  /*08f0*/  SYNCS.EXCH.64 URZ, [UR4+0xc0], UR6 ;  /* 0x0000c00604ff75b2 */ /* 0x0002620008000100 */
[----:B------:R1:W1:Y:S01]  /*0900*/  SYNCS.EXCH.64 URZ, [UR4+0xb8], UR8 ;  /* 0x0000b80804ff75b2 */ /* 0x0002620008000100 */
[----:B------:R1:W1:Y:S01]  /*0910*/  SYNCS.EXCH.64 URZ, [UR4+0xc8], UR6 ;  /* 0x0000c80604ff75b2 */ /* 0x0002620008000100 */
[----:B------:R-:W-:Y:S01]  /*0920*/  NOP ;  /* 0x0000000000007918 */ /* 0x000fe20000000000 */
.L_x_11:
[----:B------:R-:W2:Y:S01]  /*0930*/  SHFL.IDX PT, R0, R2, RZ, 0x1f ;  /* 0x00001fff02007589 */ /* 0x000ea200000e0000 */
[----:B------:R-:W-:Y:S01]  /*0940*/  NOP ;  /* 0x0000000000007918 */ /* 0x000fe20000000000 */
[----:B--2---:R-:W-:-:S13]  /*0950*/  ISETP.NE.AND P0, PT, R0, 0x3, PT ;  /* 0x000000030000780c */ /* 0x004fda0003f05270 */
[----:B------:R-:W-:Y:S05]  /*0960*/  @P0 BRA `(.L_x_12) ;  /* 0x00000000002c0947 */ /* 0x000fea0003800000 */
[----:B-1----:R-:W-:Y:S01]  /*0970*/  UMOV UR4, 0x400 ;  /* 0x0000040000047882 */ /* 0x002fe20000000000 */
[----:B------:R-:W-:Y:S01]  /*0980*/  UMOV UR6, 0x20 ;  /* 0x0000002000067882 */ /* 0x000fe20000000000 */
[----:B------:R-:W-:Y:S02]  /*0990*/  ULEA UR4, UR15, UR4, 0x18 ;  /* 0x000000040f047291 */ /* 0x000fe4000f8ec0ff */
[----:B------:R-:W-:-:S04]  /*09a0*/  UIADD3 UR6, UPT, UPT, -UR6, 0x100000, URZ ;  /* 0x0010000006067890 */ /* 0x000fc8000fffe1ff */
[----:B------:R-:W-:Y:S02]  /*09b0*/  USHF.L.U32 UR7, UR6, 0xb, URZ ;  /* 0x0000000b06077899 */ /* 0x000fe400080006ff */
[----:B------:R-:W-:Y:S01]  /*09c0*/  USHF.L.U32 UR6, UR6, 0x1, URZ ;  /* 0x0000000106067899 */ /* 0x000fe200080006ff */
[----:B------:R-:W-:Y:S01]  /*09d0*/  ELECT P0, URZ, PT ;  /* 0x0000000000ff782f */ /* 0x000fe20003800000 */
[----:B------:R-:W1:Y:S10]  /*09e0*/  FENCE.VIEW.ASYNC.S ;  /* 0x00000000000073c6 */ /* 0x000e740000000000 */
[----:B-1----:R2:W1:Y:S01]  /*09f0*/  SYNCS.EXCH.64 URZ, [UR4+0xd0], UR6 ;  /* 0x0000d00604ff75b2 */ /* 0x0024620008000100 */
[----:B------:R2:W1:Y:S02]  /*0a00*/  SYNCS.EXCH.64 URZ, [UR4+0xd8], UR6 ;  /* 0x0000d80604ff75b2 */ /* 0x0004640008000100 */
[----:B--2---:R-:W-:Y:S01]  /*0a10*/  NOP ;  /* 0x0000000000007918 */ /* 0x004fe20000000000 */
.L_x_12:
[----:B------:R-:W2:Y:S01]  /*0a20*/  SHFL.IDX PT, R0, R2, RZ, 0x1f ;  /* 0x00001fff02007589 */ /* 0x000ea200000e0000 */
[----:B------:R-:W-:Y:S01]  /*0a30*/  NOP ;  /* 0x0000000000007918 */ /* 0x000fe20000000000 */
[----:B--2---:R-:W-:-:S13]  /*0a40*/  ISETP.NE.AND P0, PT, R0, 0x4, PT ;  /* 0x000000040000780c */ /* 0x004fda0003f05270 */
[----:B------:R-:W-:Y:S05]  /*0a50*/  @P0 BRA `(.L_x_13) ;  /* 0x0000000000480947 */ /* 0x000fea0003800000 */
[----:B-1----:R-:W-:Y:S01]  /*0a60*/  UMOV UR6, 0x1e0 ;  /* 0x000001e000067882 */ /* 0x002fe20000000000 */
[----:B------:R-:W-:Y:S01]  /*0a70*/  UMOV UR4, 0x400 ;  /* 0x0000040000047882 */ /* 0x000fe20000000000 */
[----:B------:R-:W-:Y:S01]  /*0a80*/  USEL UR6, UR6, 0x1a0, UP4 ;  /* 0x000001a006067887 */ /* 0x000fe2000a000000 */
        /* <DEDUP_REMOVED lines=13> */
[----:B------:R2:W1:Y:S02]  /*0b60*/  SYNCS.EXCH.64 URZ, [UR4+0xf8], UR6 ;  /* 0x0000f80604ff75b2 */ /* 0x0004640008000100 */
[----:B--2---:R-:W-:Y:S01]  /*0b70*/  NOP ;  /* 0x0000000000007918 */ /* 0x004fe20000000000 */
.L_x_13:
[----:B------:R-:W2:Y:S01]  /*0b80*/  SHFL.IDX PT, R0, R2, RZ, 0x1f ;  /* 0x00001fff02007589 */ /* 0x000ea200000e0000 */
[----:B------:R-:W-:Y:S01]  /*0b90*/  NOP ;  /* 0x0000000000007918 */ /* 0x000fe20000000000 */
[----:B--2---:R-:W-:-:S13]  /*0ba0*/  ISETP.NE.AND P0, PT, R0, 0x5, PT ;  /* 0x000000050000780c */ /* 0x004fda0003f05270 */
[----:B------:R-:W-:Y:S05]  /*0bb0*/  @P0 BRA `(.L_x_14) ;  /* 0x00000000004c0947 */ /* 0x000fea0003800000 */
[----:B-1----:R-:W-:Y:S01]  /*0bc0*/  UMOV UR4, 0x400 ;  /* 0x0000040000047882 */ /* 0x002fe20000000000 */
        /* <DEDUP_REMOVED lines=15> */
[----:B------:R2:W1:Y:S01]  /*0cc0*/  SYNCS.EXCH.64 URZ, [UR4+0x110], UR6 ;  /* 0x0001100604ff75b2 */ /* 0x0004620008000100 */
[----:B------:R2:W1:Y:S02]  /*0cd0*/  SYNCS.EXCH.64 URZ, [UR4+0x128], UR8 ;  /* 0x0001280804ff75b2 */ /* 0x0004640008000100 */
[----:B--2---:R-:W-:Y:S01]  /*0ce0*/  NOP ;  /* 0x0000000000007918 */ /* 0x004fe20000000000 */
.L_x_14:
[----:B------:R-:W2:Y:S01]  /*0cf0*/  SHFL.IDX PT, R2, R2, RZ, 0x1f ;  /* 0x00001fff02027589 */ /* 0x000ea200000e0000 */
[----:B------:R-:W-:Y:S01]  /*0d00*/  ISETP.NE.OR P1, PT, RZ, UR14, !P1 ;  /* 0x0000000eff007c0c */ /* 0x000fe2000cf25670 */
        /* <DEDUP_REMOVED lines=12> */
[----:B------:R2:W1:Y:S01]  /*0dd0*/  SYNCS.EXCH.64 URZ, [UR4+0x140], UR6 ;  /* 0x0001400604ff75b2 */ /* 0x0004620008000100 */
[----:B------:R2:W1:Y:S01]  /*0de0*/  SYNCS.EXCH.64 URZ, [UR4+0x138], UR6 ;  /* 0x0001380604ff75b2 */ /* 0x0004620008000100 */
[----:B------:R2:W1:Y:S02]  /*0df0*/  SYNCS.EXCH.64 URZ, [UR4+0x148], UR6 ;  /* 0x0001480604ff75b2 */ /* 0x0004640008000100 */
[----:B--2---:R-:W-:Y:S01]  /*0e00*/  NOP ;  /* 0x0000000000007918 */ /* 0x004fe20000000000 */
.L_x_15:
[----:B------:R-:W-:Y:S01]  /*0e10*/  VOTEU.ALL UP0, P1 ;  /* 0x0000000000ff7886 */ /* 0x000fe20000800000 */
[----:B-1----:R-:W-:Y:S01]  /*0e20*/  UMOV UR4, 0x20 ;  /* 0x0000002000047882 */ /* 0x002fe20000000000 */
[----:B------:R-:W1:Y:S01]  /*0e30*/  LDCU UR7, c[0x0][0x36c] ;  /* 0x00006d80ff0777ac */ /* 0x000e620008000800 */
[----:B------:R-:W-:Y:S01]  /*0e40*/  NOP ;  /* 0x0000000000007918 */ /* 0x000fe20000000000 */
[----:B------:R-:W-:Y:S01]  /*0e50*/  LOP3.LUT R0, R4, 0x1f, RZ, 0xc0, !PT ;  /* 0x0000001f04007812 */ /* 0x000fe200078ec0ff */
[----:B------:R-:W-:Y:S01]  /*0e60*/  @!UP0 UMOV UR6, 0x400 ;  /* 0x0000040000068882 */ /* 0x000fe20000000000 */
[----:B------:R-:W-:-:S04]  /*0e70*/  @!UP0 UIADD3 UR4, UPT, UPT, -UR4, 0x100000, URZ ;  /* 0x0010000004048890 */ /* 0x000fc8000fffe1ff */
[----:B------:R-:W-:Y:S02]  /*0e80*/  @!UP0 USHF.L.U32 UR5, UR4, 0xb, URZ ;  /* 0x0000000b04058899 */ /* 0x000fe400080006ff */
[----:B------:R-:W-:Y:S02]  /*0e90*/  @!UP0 USHF.L.U32 UR4, UR4, 0x1, URZ ;  /* 0x0000000104048899 */ /* 0x000fe400080006ff */
[----:B------:R-:W-:Y:S01]  /*0ea0*/  @!UP0 ULEA UR6, UR15, UR6, 0x18 ;  /* 0x000000060f068291 */ /* 0x000fe2000f8ec0ff */
[----:B------:R-:W-:Y:S01]  /*0eb0*/  VOTEU.ALL UP0, P1 ;  /* 0x0000000000ff7886 */ /* 0x000fe20000800000 */
[----:B------:R-:W-:Y:S02]  /*0ec0*/  UISETP.NE.AND UP5, UPT, UR14, URZ, UPT ;  /* 0x000000ff0e00728c */ /* 0x000fe4000bfa5270 */
[----:B-1----:R-:W-:Y:S01]  /*0ed0*/  UISETP.EQ.U32.AND UP6, UPT, UR7, 0x1, UPT ;  /* 0x000000010700788c */ /* 0x002fe2000bfc2070 */
[----:B------:R-:W1:Y:S07]  /*0ee0*/  FENCE.VIEW.ASYNC.S ;  /* 0x00000000000073c6 */ /* 0x000e6e0000000000 */
[----:B-1----:R1:W2:Y:S01]  /*0ef0*/  @!UP0 SYNCS.EXCH.64 URZ, [UR6+0x150], UR4 ;  /* 0x0001500406ff85b2 */ /* 0x0022a20008000100 */
[----:B------:R-:W-:Y:S05]  /*0f00*/  BRA.U !UP6, `(.L_x_16) ;  /* 0x000000010e087547 */ /* 0x000fea000b800000 */
[----:B--23--:R-:W-:Y:S01]  /*0f10*/  UCGABAR_ARV ;  /* 0x00000000000079c7 */ /* 0x00cfe20008000000 */
[----:B------:R-:W-:Y:S05]  /*0f20*/  BRA `(.L_x_17) ;  /* 0x0000000000047947 */ /* 0x000fea0003800000 */
.L_x_16:
[----:B--23--:R-:W-:Y:S01]  /*0f30*/  NOP ;  /* 0x0000000000007918 */ /* 0x00cfe20000000000 */
.L_x_17:
[----:B------:R-:W2:Y:S01]  /*0f40*/  S2UR UR23, SR_CTAID.X ;  /* 0x00000000001779c3 */ /* 0x000ea20000002500 */
[----:B------:R-:W-:-:S05]  /*0f50*/  CS2R.32 R3, SR_CgaSize ;  /* 0x0000000000037805 */ /* 0x000fca0000008a00 */
[----:B------:R-:W-:-:S05]  /*0f60*/  IMAD R3, R3, -0xa0, RZ ;  /* 0xffffff6003037824 */ /* 0x000fca00078e02ff */
[----:B-1----:R-:W-:-:S14]  /*0f70*/  R2UR UR5, R3 ;  /* 0x00000000030572ca */ /* 0x002fdc00000e0000 */
[----:B------:R-:W1:Y:S01]  /*0f80*/  LDCU UR5, c[0x0][UR5+0x2b0] ;  /* 0x00005600050577ac */ /* 0x000e620008000800 */
[----:B------:R-:W-:-:S05]  /*0f90*/  CS2R.32 R3, SR_CgaSize ;  /* 0x0000000000037805 */ /* 0x000fca0000008a00 */
[----:B------:R-:W-:-:S05]  /*0fa0*/  IMAD R3, R3, -0xa0, RZ ;  /* 0xffffff6003037824 */ /* 0x000fca00078e02ff */
[----:B------:R-:W-:-:S14]  /*0fb0*/  R2UR UR4, R3 ;  /* 0x00000000030472ca */ /* 0x000fdc00000e0000 */
[----:B------:R-:W3:Y:S01]  /*0fc0*/  LDCU UR4, c[0x0][UR4+0x2b4] ;  /* 0x00005680040477ac */ /* 0x000ee20008000800 */
[----:B------:R-:W4:Y:S01]  /*0fd0*/  S2UR UR7, SR_CTAID.Y ;  /* 0x00000000000779c3 */ /* 0x000f220000002600 */
[----:B------:R-:W3:Y:S01]  /*0fe0*/  LDCU UR20, c[0x0][0xb24] ;  /* 0x00016480ff1477ac */ /* 0x000ee20008000800 */
[----:B------:R-:W-:-:S05]  /*0ff0*/  CS2R.32 R3, SR_CgaSize ;  /* 0x0000000000037805 */ /* 0x000fca0000008a00 */
[----:B------:R-:W-:-:S05]  /*1000*/  IMAD R3, R3, -0xa0, RZ ;  /* 0xffffff6003037824 */ /* 0x000fca00078e02ff */
[----:B------:R-:W-:-:S14]  /*1010*/  R2UR UR61, R3 ;  /* 0x00000000033d72ca */ /* 0x000fdc00000e0000 */
[----:B------:R-:W4:Y:S01]  /*1020*/  LDCU UR61, c[0x0][UR61+0x2a0] ;  /* 0x000054003d3d77ac */ /* 0x000f220008000800 */
[----:B------:R-:W1:Y:S01]  /*1030*/  S2UR UR36, SR_CTAID.Z ;  /* 0x00000000002479c3 */ /* 0x000e620000002700 */
[----:B------:R-:W-:-:S05]  /*1040*/  CS2R.32 R3, SR_CgaSize ;  /* 0x0000000000037805 */ /* 0x000fca0000008a00 */
[----:B------:R-:W-:-:S05]  /*1050*/  IMAD R3, R3, -0xa0, RZ ;  /* 0xffffff6003037824 */ /* 0x000fca00078e02ff */
[----:B------:R-:W-:-:S14]  /*1060*/  R2UR UR62, R3 ;  /* 0x00000000033e72ca */ /* 0x000fdc00000e0000 */
[----:B------:R-:W4:Y:S01]  /*1070*/  LDCU UR62, c[0x0][UR62+0x2a4] ;  /* 0x000054803e3e77ac */ /* 0x000f220008000800 */
[----:B------:R-:W4:Y:S01]  /*1080*/  LDCU UR21, c[0x0][0xb24] ;  /* 0x00016480ff1577ac */ /* 0x000f220008000800 */
[----:B--2---:R-:W-:Y:S01]  /*1090*/  I2FP.F32.U32 R3, UR23 ;  /* 0x0000001700037c45 */ /* 0x004fe20008201000 */
[----:B------:R-:W2:Y:S04]  /*10a0*/  LDCU UR25, c[0x0][0xb30] ;  /* 0x00016600ff1977ac */ /* 0x000ea80008000800 */
[----:B-1----:R-:W-:Y:S01]  /*10b0*/  FMUL R3, R3, UR5 ;  /* 0x0000000503037c20 */ /* 0x002fe20008400000 */
[----:B---3--:R-:W-:Y:S01]  /*10c0*/  UISETP.GE.AND UP1, UPT, UR20, 0x1, UPT ;  /* 0x000000011400788c */ /* 0x008fe2000bf26270 */
[----:B----4-:R-:W-:Y:S01]  /*10d0*/  I2FP.F32.U32 R2, UR7 ;  /* 0x0000000700027c45 */ /* 0x010fe20008201000 */
[----:B------:R-:W-:Y:S01]  /*10e0*/  UMOV UR48, UR7 ;  /* 0x0000000700307c82 */ /* 0x000fe20008000000 */
[----:B------:R-:W-:-:S02]  /*10f0*/  UMOV UR47, UR23 ;  /* 0x00000017002f7c82 */ /* 0x000fc40008000000 */
[----:B------:R-:W1:Y:S01]  /*1100*/  F2I.U32.TRUNC.NTZ R3, R3 ;  /* 0x0000000300037305 */ /* 0x000e62000020f000 */
[----:B------:R-:W-:-:S07]  /*1110*/  FMUL R2, R2, UR4 ;  /* 0x0000000402027c20 */ /* 0x000fce0008400000 */
[----:B------:R-:W3:Y:S01]  /*1120*/  F2I.U32.TRUNC.NTZ R2, R2 ;  /* 0x0000000200027305 */ /* 0x000ee2000020f000 */
[----:B-1----:R-:W-:Y:S02]  /*1130*/  R2UR UR4, R3 ;  /* 0x00000000030472ca */ /* 0x002fe400000e0000 */
[----:B------:R-:W-:Y:S02]  /*1140*/  PRMT R3, RZ, 0x7610, R3 ;  /* 0x00007610ff037816 */ /* 0x000fe40000000003 */
[----:B---3--:R-:W-:Y:S02]  /*1150*/  R2UR UR6, R2 ;  /* 0x00000000020672ca */ /* 0x008fe400000e0000 */
[----:B------:R-:W-:-:S07]  /*1160*/  PRMT R2, RZ, 0x7610, R2 ;  /* 0x00007610ff027816 */ /* 0x000fce0000000002 */
[----:B------:R-:W-:-:S04]  /*1170*/  UIADD3 UR5, UPT, UPT, -UR4, URZ, URZ ;  /* 0x000000ff04057290 */ /* 0x000fc8000fffe1ff */
[----:B------:R-:W-:Y:S02]  /*1180*/  UIMAD UR61, UR61, UR5, UR23 ;  /* 0x000000053d3d72a4 */ /* 0x000fe4000f8e0217 */
[----:B------:R-:W-:-:S04]  /*1190*/  UIADD3 UR4, UPT, UPT, -UR6, URZ, URZ ;  /* 0x000000ff06047290 */ /* 0x000fc8000fffe1ff */
[----:B------:R-:W-:Y:S01]  /*11a0*/  UIMAD UR62, UR62, UR4, UR7 ;  /* 0x000000043e3e72a4 */ /* 0x000fe2000f8e0207 */
[----:B--2---:R-:W-:Y:S11]  /*11b0*/  BRA.U UP5, `(.L_x_18) ;  /* 0x0000000105287547 */ /* 0x004ff6000b800000 */
[----:B------:R-:W-:Y:S02]  /*11c0*/  UISETP.NE.AND UP0, UPT, UR62, URZ, UPT ;  /* 0x000000ff3e00728c */ /* 0x000fe4000bf05270 */
[----:B------:R-:W-:Y:S02]  /*11d0*/  ULOP3.LUT UR4, UR61, 0xfffffffe, URZ, 0xc0, !UPT ;  /* 0xfffffffe3d047892 */ /* 0x000fe4000f8ec0ff */
[----:B------:R-:W-:Y:S01]  /*11e0*/  UISETP.LT.U32.OR UP0, UPT, UR61, 0x2, !UP0 ;  /* 0x000000023d00788c */ /* 0x000fe2000c701470 */
[----:B------:R-:W-:-:S03]  /*11f0*/  UMOV UR7, 0x3 ;  /* 0x0000000300077882 */ /* 0x000fc60000000000 */
[----:B------:R-:W-:Y:S02]  /*1200*/  USEL UR6, URZ, 0x1, !UP0 ;  /* 0x00000001ff067887 */ /* 0x000fe4000c000000 */
[----:B------:R-:W-:Y:S02]  /*1210*/  USEL UR5, URZ, 0x2, !UP0 ;  /* 0x00000002ff057887 */ /* 0x000fe4000c000000 */
[----:B------:R-:W-:Y:S02]  /*1220*/  USHF.L.U32 UR4, UR7, UR4, URZ ;  /* 0x0000000407047299 */ /* 0x000fe400080006ff */
[----:B------:R-:W-:-:S04]  /*1230*/  UIADD3 UR5, UPT, UPT, UR6, UR5, URZ ;  /* 0x0000000506057290 */ /* 0x000fc8000fffe0ff */
[----:B------:R-:W-:Y:S02]  /*1240*/  MOV R2, UR4 ;  /* 0x0000000400027c02 */ /* 0x000fe40008000f00 */
[----:B------:R-:W-:Y:S02]  /*1250*/  MOV R3, UR5 ;  /* 0x0000000500037c02 */ /* 0x000fe40008000f00 */
.L_x_18:
[----:B------:R-:W-:Y:S05]  /*1260*/  BRA.U !UP1, `(.L_x_19) ;  /* 0x0000000109d47547 */ /* 0x000fea000b800000 */
[----:B------:R-:W1:Y:S01]  /*1270*/  LDCU.128 UR16, c[0x0][0xb10] ;  /* 0x00016200ff1077ac */ /* 0x000e620008000c00 */
[----:B------:R-:W2:Y:S01]  /*1280*/  LDCU UR6, c[0x0][0x370] ;  /* 0x00006e00ff0677ac */ /* 0x000ea20008000800 */
[----:B------:R-:W3:Y:S01]  /*1290*/  LDCU UR7, c[0x0][0x374] ;  /* 0x00006e80ff0777ac */ /* 0x000ee20008000800 */
[----:B------:R-:W4:Y:S01]  /*12a0*/  LDCU UR22, c[0x0][0xb0c] ;  /* 0x00016180ff1677ac */ /* 0x000f220008000800 */
[----:B------:R-:W4:Y:S01]  /*12b0*/  LDCU UR24, c[0x0][0xb20] ;  /* 0x00016400ff1877ac */ /* 0x000f220008000800 */
[----:B------:R-:W4:Y:S01]  /*12c0*/  LDCU.64 UR8, c[0x0][0xb28] ;  /* 0x00016500ff0877ac */ /* 0x000f220008000a00 */
[----:B-1----:R-:W-:Y:S02]  /*12d0*/  UISETP.NE.AND UP3, UPT, UR18, 0x1, UPT ;  /* 0x000000011200788c */ /* 0x002fe4000bf65270 */
[----:B---3--:R-:W-:Y:S02]  /*12e0*/  UIMAD.WIDE.U32 UR10, UR7, UR19, URZ ;  /* 0x00000013070a72a5 */ /* 0x008fe4000f8e00ff */
[----:B--2---:R-:W-:-:S02]  /*12f0*/  UIMAD.WIDE.U32 UR12, UR6, UR16, URZ ;  /* 0x00000010060c72a5 */ /* 0x004fc4000f8e00ff */
[----:B----4-:R-:W-:Y:S02]  /*1300*/  UISETP.NE.AND UP0, UPT, UR22, 0x1, UPT ;  /* 0x000000011600788c */ /* 0x010fe4000bf05270 */
[----:B------:R-:W-:Y:S01]  /*1310*/  UIMAD.WIDE.U32 UR4, UR23, UR16, URZ ;  /* 0x00000010170472a5 */ /* 0x000fe2000f8e00ff */
[----:B------:R-:W-:Y:S02]  /*1320*/  UMOV UR10, UR11 ;  /* 0x0000000b000a7c82 */ /* 0x000fe40008000000 */
[----:B------:R-:W-:Y:S01]  /*1330*/  UMOV UR12, UR13 ;  /* 0x0000000d000c7c82 */ /* 0x000fe20008000000 */
[----:B------:R-:W-:Y:S02]  /*1340*/  @UP3 USHF.R.U32.HI UR7, URZ, UR24, UR10 ;  /* 0x00000018ff073299 */ /* 0x000fe4000801160a */
[----:B------:R-:W-:Y:S01]  /*1350*/  UISETP.NE.AND UP1, UPT, UR20, 0x1, UPT ;  /* 0x000000011400788c */ /* 0x000fe2000bf25270 */
[----:B------:R-:W-:Y:S02]  /*1360*/  UMOV UR4, UR5 ;  /* 0x0000000500047c82 */ /* 0x000fe40008000000 */
[----:B------:R-:W-:-:S02]  /*1370*/  @UP0 USHF.R.U32.HI UR6, URZ, UR17, UR12 ;  /* 0x00000011ff060299 */ /* 0x000fc4000801160c */
[----:B------:R-:W-:Y:S02]  /*1380*/  USHF.R.U32.HI UR4, URZ, UR17, UR4 ;  /* 0x00000011ff047299 */ /* 0x000fe40008011604 */
[----:B------:R-:W-:Y:S02]  /*1390*/  UIMAD.WIDE.U32 UR12, UR48, UR19, URZ ;  /* 0x00000013300c72a5 */ /* 0x000fe4000f8e00ff */
[----:B------:R-:W-:Y:S02]  /*13a0*/  UIMAD.WIDE.U32 UR10, UR7, UR8, URZ ;  /* 0x00000008070a72a5 */ /* 0x000fe4000f8e00ff */
[----:B------:R-:W-:Y:S02]  /*13b0*/  UIMAD.WIDE.U32 UR16, UR6, UR8, URZ ;  /* 0x00000008061072a5 */ /* 0x000fe4000f8e00ff */
[----:B------:R-:W-:-:S03]  /*13c0*/  USEL UR5, UR23, UR4, !UP0 ;  /* 0x0000000417057287 */ /* 0x000fc6000c000000 */
[----:B------:R-:W-:Y:S01]  /*13d0*/  UMOV UR4, UR13 ;  /* 0x0000000d00047c82 */ /* 0x000fe20008000000 */
[----:B------:R-:W-:Y:S01]  /*13e0*/  UMOV UR10, UR11 ;  /* 0x0000000b000a7c82 */ /* 0x000fe20008000000 */
[----:B------:R-:W-:Y:S02]  /*13f0*/  USHF.R.U32.HI UR4, URZ, UR24, UR4 ;  /* 0x00000018ff047299 */ /* 0x000fe40008011604 */
[----:B------:R-:W-:Y:S01]  /*1400*/  @UP1 USHF.R.U32.HI UR7, URZ, UR9, UR10 ;  /* 0x00000009ff071299 */ /* 0x000fe2000801160a */
[----:B------:R-:W-:Y:S01]  /*1410*/  UMOV UR16, UR17 ;  /* 0x0000001100107c82 */ /* 0x000fe20008000000 */
[----:B------:R-:W-:Y:S02]  /*1420*/  USEL UR4, UR48, UR4, !UP3 ;  /* 0x0000000430047287 */ /* 0x000fe4000d800000 */
[----:B------:R-:W-:Y:S02]  /*1430*/  @UP1 USHF.R.U32.HI UR6, URZ, UR9, UR16 ;  /* 0x00000009ff061299 */ /* 0x000fe40008011610 */
[----:B------:R-:W-:-:S02]  /*1440*/  UIMAD UR7, UR7, UR20, URZ ;  /* 0x00000014070772a4 */ /* 0x000fc4000f8e02ff */
[----:B------:R-:W-:Y:S02]  /*1450*/  UIMAD UR12, UR6, UR20, URZ ;  /* 0x00000014060c72a4 */ /* 0x000fe4000f8e02ff */
[----:B------:R-:W-:Y:S02]  /*1460*/  UISETP.GE.AND UP0, UPT, UR4, UR7, UPT ;  /* 0x000000070400728c */ /* 0x000fe4000bf06270 */
[----:B------:R-:W-:Y:S02]  /*1470*/  UIMAD.WIDE.U32 UR10, UR4, UR8, URZ ;  /* 0x00000008040a72a5 */ /* 0x000fe4000f8e00ff */
[----:B------:R-:W-:Y:S02]  /*1480*/  UISETP.GE.OR UP0, UPT, UR5, UR12, UP0 ;  /* 0x0000000c0500728c */ /* 0x000fe40008706670 */
[----:B------:R-:W-:Y:S02]  /*1490*/  UIMAD.WIDE.U32 UR12, UR5, UR8, URZ ;  /* 0x00000008050c72a5 */ /* 0x000fe4000f8e00ff */
[----:B------:R-:W-:Y:S01]  /*14a0*/  UIADD3 UR10, UPT, UPT, -UR4, URZ, URZ ;  /* 0x000000ff040a7290 */ /* 0x000fe2000fffe1ff */
[----:B------:R-:W-:Y:S01]  /*14b0*/  UMOV UR8, UR11 ;  /* 0x0000000b00087c82 */ /* 0x000fe20008000000 */
[----:B------:R-:W-:-:S02]  /*14c0*/  UIADD3 UR47, UPT, UPT, -UR5, URZ, URZ ;  /* 0x000000ff052f7290 */ /* 0x000fc4000fffe1ff */
[----:B------:R-:W-:-:S03]  /*14d0*/  USHF.R.U32.HI UR8, URZ, UR9, UR8 ;  /* 0x00000009ff087299 */ /* 0x000fc60008011608 */
[----:B------:R-:W-:Y:S01]  /*14e0*/  @!UP0 UMOV UR7, UR13 ;  /* 0x0000000d00078c82 */ /* 0x000fe20008000000 */
[----:B------:R-:W-:Y:S02]  /*14f0*/  UIMAD UR48, UR18, UR10, UR48 ;  /* 0x0000000a123072a4 */ /* 0x000fe4000f8e0230 */
[----:B------:R-:W-:Y:S02]  /*1500*/  USEL UR8, UR4, UR8, !UP1 ;  /* 0x0000000804087287 */ /* 0x000fe4000c800000 */
[----:B------:R-:W-:Y:S02]  /*1510*/  @!UP0 USHF.R.U32.HI UR7, URZ, UR9, UR7 ;  /* 0x00000009ff078299 */ /* 0x000fe40008011607 */
[----:B------:R-:W-:Y:S02]  /*1520*/  UIADD3 UR9, UPT, UPT, -UR8, URZ, URZ ;  /* 0x000000ff08097290 */ /* 0x000fe4000fffe1ff */
[----:B------:R-:W-:Y:S02]  /*1530*/  @!UP0 USEL UR7, UR5, UR7, !UP1 ;  /* 0x0000000705078287 */ /* 0x000fe4000c800000 */
[----:B------:R-:W-:-:S02]  /*1540*/  UIMAD UR9, UR20, UR9, UR4 ;  /* 0x00000009140972a4 */ /* 0x000fc4000f8e0204 */
[----:B------:R-:W-:Y:S02]  /*1550*/  @!UP0 UIADD3 UR8, UPT, UPT, UR8, -UR7, URZ ;  /* 0x8000000708088290 */ /* 0x000fe4000fffe0ff */
[----:B------:R-:W-:Y:S02]  /*1560*/  @!UP0 UIMAD UR6, UR9, UR6, UR7 ;  /* 0x00000006090682a4 */ /* 0x000fe4000f8e0207 */
[----:B------:R-:W-:Y:S02]  /*1570*/  @!UP0 UIMAD UR4, UR8, UR20, UR5 ;  /* 0x00000014080482a4 */ /* 0x000fe4000f8e0205 */
[----:B------:R-:W-:Y:S02]  /*1580*/  UIMAD UR47, UR22, UR47, UR23 ;  /* 0x0000002f162f72a4 */ /* 0x000fe4000f8e0217 */
[----:B------:R-:W-:Y:S01]  /*1590*/  UIMAD UR48, UR4, UR18, UR48 ;  /* 0x00000012043072a4 */ /* 0x000fe2000f8e0230 */
[----:B------:R-:W-:Y:S02]  /*15a0*/  @!UP0 UMOV UR5, UR6 ;  /* 0x0000000600058c82 */ /* 0x000fe40008000000 */
[----:B------:R-:W-:-:S12]  /*15b0*/  UIMAD UR47, UR5, UR22, UR47 ;  /* 0x00000016052f72a4 */ /* 0x000fd8000f8e022f */
.L_x_19:
[----:B------:R-:W-:Y:S02]  /*15c0*/  UISETP.NE.AND UP1, UPT, UR25, 0x1, UPT ;  /* 0x000000011900788c */ /* 0x000fe4000bf25270 */
[----:B------:R-:W-:-:S07]  /*15d0*/  UISETP.NE.AND UP0, UPT, UR14, 0x2, UPT ;  /* 0x000000020e00788c */ /* 0x000fce000bf05270 */
[----:B------:R-:W-:Y:S05]  /*15e0*/  BRA.U UP1, `(.L_x_20) ;  /* 0x0000000101407547 */ /* 0x000fea000b800000 */
[----:B------:R-:W1:Y:S01]  /*15f0*/  LDCU.128 UR8, c[0x0][0xb10] ;  /* 0x00016200ff0877ac */ /* 0x000e620008000c00 */
[----:B------:R-:W2:Y:S01]  /*1600*/  LDCU UR12, c[0x0][0xb0c] ;  /* 0x00016180ff0c77ac */ /* 0x000ea20008000800 */
[----:B------:R-:W3:Y:S01]  /*1610*/  LDCU UR13, c[0x0][0xb20] ;  /* 0x00016400ff0d77ac */ /* 0x000ee20008000800 */
[----:B-1----:R-:W-:Y:S02]  /*1620*/  UIMAD.WIDE.U32 UR4, UR47, UR8, URZ ;  /* 0x000000082f0472a5 */ /* 0x002fe4000f8e00ff */
[----:B------:R-:W-:Y:S02]  /*1630*/  UIMAD.WIDE.U32 UR6, UR48, UR11, URZ ;  /* 0x0000000b300672a5 */ /* 0x000fe4000f8e00ff */
[----:B--2---:R-:W-:Y:S02]  /*1640*/  UISETP.NE.AND UP1, UPT, UR12, 0x1, UPT ;  /* 0x000000010c00788c */ /* 0x004fe4000bf25270 */
[----:B------:R-:W-:-:S03]  /*1650*/  USHF.R.U32.HI UR5, URZ, UR9, UR5 ;  /* 0x00000009ff057299 */ /* 0x000fc60008011605 */
[----:B------:R-:W-:Y:S01]  /*1660*/  UMOV UR4, UR7 ;  /* 0x0000000700047c82 */ /* 0x000fe20008000000 */
[----:B------:R-:W-:Y:S02]  /*1670*/  USEL UR5, UR47, UR5, !UP1 ;  /* 0x000000052f057287 */ /* 0x000fe4000c800000 */
[----:B------:R-:W-:Y:S02]  /*1680*/  UISETP.NE.AND UP1, UPT, UR10, 0x1, UPT ;  /* 0x000000010a00788c */ /* 0x000fe4000bf25270 */
[----:B---3--:R-:W-:-:S04]  /*1690*/  USHF.R.U32.HI UR4, URZ, UR13, UR4 ;  /* 0x0000000dff047299 */ /* 0x008fc80008011604 */
[----:B------:R-:W-:-:S04]  /*16a0*/  USEL UR4, UR48, UR4, !UP1 ;  /* 0x0000000430047287 */ /* 0x000fc8000c800000 */
[----:B------:R-:W-:Y:S02]  /*16b0*/  UIADD3 UR6, UPT, UPT, -UR4, UR5, URZ ;  /* 0x0000000504067290 */ /* 0x000fe4000fffe1ff */
[----:B------:R-:W-:Y:S02]  /*16c0*/  UIADD3 UR4, UPT, UPT, UR4, -UR5, URZ ;  /* 0x8000000504047290 */ /* 0x000fe4000fffe0ff */
[----:B------:R-:W-:Y:S02]  /*16d0*/  UIMAD UR48, UR6, UR10, UR48 ;  /* 0x0000000a063072a4 */ /* 0x000fe4000f8e0230 */
[----:B------:R-:W-:-:S12]  /*16e0*/  UIMAD UR47, UR4, UR12, UR47 ;  /* 0x0000000c042f72a4 */ /* 0x000fd8000f8e022f */
.L_x_20:
[----:B------:R-:W-:Y:S05]  /*16f0*/  BRA.U !UP6, `(.L_x_21) ;  /* 0x000000010e0c7547 */ /* 0x000fea000b800000 */
[----:B------:R-:W-:Y:S01]  /*1700*/  UCGABAR_WAIT ;  /* 0x0000000000007dc7 */ /* 0x000fe20008000000 */
[----:B------:R-:W-:Y:S01]  /*1710*/  CCTL.IVALL ;  /* 0x00000000ff00798f */ /* 0x000fe20002000000 */
[----:B------:R-:W-:Y:S05]  /*1720*/  BRA `(.L_x_22) ;  /* 0x0000000000047947 */ /* 0x000fea0003800000 */
.L_x_21:
[----:B------:R-:W-:Y:S06]  /*1730*/  BAR.SYNC.DEFER_BLOCKING 0x0 ;  /* 0x0000000000007b1d */ /* 0x000fec0000010000 */
.L_x_22:
[----:B------:R-:W-:Y:S05]  /*1740*/  BRA.U UP0, `(.L_x_23) ;  /* 0x0000001500d47547 */ /* 0x000fea000b800000 */
[----:B------:R-:W1:Y:S01]  /*1750*/  LDCU UR6, c[0x0][0x38c] ;  /* 0x00007180ff0677ac */ /* 0x000e620008000800 */
[----:B------:R-:W-:Y:S01]  /*1760*/  PLOP3.LUT P1, PT, PT, PT, UP4, 0x80, 0x8 ;  /* 0x000000000008781c */ /* 0x000fe20003f2f048 */
[----:B------:R-:W-:Y:S01]  /*1770*/  IMAD.MOV.U32 R12, RZ, RZ, 0x1 ;  /* 0x00000001ff0c7424 */ /* 0x000fe200078e00ff */
[----:B------:R-:W-:Y:S02]  /*1780*/  ISETP.NE.AND P2, PT, R0, RZ, P3 ;  /* 0x000000ff0000720c */ /* 0x000fe40001f45270 */
[----:B------:R-:W-:Y:S02]  /*1790*/  CS2R R10, SRZ ;  /* 0x00000000000a7805 */ /* 0x000fe4000001ff00 */
[----:B------:R-:W-:Y:S01]  /*17a0*/  PLOP3.LUT P1, PT, P1, PT, PT, 0x8, 0x80 ;  /* 0x000000000080781c */ /* 0x000fe20000f2e170 */
[----:B------:R-:W-:Y:S01]  /*17b0*/  IMAD.MOV.U32 R9, RZ, RZ, RZ ;  /* 0x000000ffff097224 */ /* 0x000fe200078e00ff */
[----:B------:R-:W2:Y:S01]  /*17c0*/  LDCU UR39, c[0x0][0x370] ;  /* 0x00006e00ff2777ac */ /* 0x000ea20008000800 */
[----:B------:R-:W-:Y:S01]  /*17d0*/  IMAD.MOV.U32 R8, RZ, RZ, 0x1 ;  /* 0x00000001ff087424 */ /* 0x000fe200078e00ff */
[----:B------:R-:W-:Y:S01]  /*17e0*/  ULOP3.LUT UR46, UR23, 0x1, URZ, 0xc0, !UPT ;  /* 0x00000001172e7892 */ /* 0x000fe2000f8ec0ff */
[----:B------:R-:W3:Y:S01]  /*17f0*/  LDCU.64 UR26, c[0x0][0x348] ;  /* 0x00006900ff1a77ac */ /* 0x000ee20008000a00 */
[----:B------:R-:W-:-:S02]  /*1800*/  USHF.L.U32 UR45, UR23, 0x7, URZ ;  /* 0x00000007172d7899 */ /* 0x000fc400080006ff */
[----:B-1----:R-:W-:Y:S02]  /*1810*/  UIADD3 UR5, UPT, UPT, UR6, 0x1f, URZ ;  /* 0x0000001f06057890 */ /* 0x002fe4000fffe0ff */
[----:B------:R-:W-:Y:S02]  /*1820*/  UIADD3 UR44, UPT, UPT, UR6, 0x3e, URZ ;  /* 0x0000003e062c7890 */ /* 0x000fe4000fffe0ff */
[----:B------:R-:W-:Y:S01]  /*1830*/  USHF.R.S32.HI UR4, URZ, 0x1f, UR5 ;  /* 0x0000001fff047899 */ /* 0x000fe20008011405 */
[----:B------:R-:W1:Y:S03]  /*1840*/  LDCU UR38, c[0x0][0x374] ;  /* 0x00006e80ff2677ac */ /* 0x000e660008000800 */
[----:B------:R-:W-:Y:S02]  /*1850*/  ULEA.HI UR4, UR4, UR5, URZ, 0x5 ;  /* 0x0000000504047291 */ /* 0x000fe4000f8f28ff */
[----:B------:R-:W-:-:S02]  /*1860*/  UIADD3 UR5, UPT, UPT, UR6, -0x1, URZ ;  /* 0xffffffff06057890 */ /* 0x000fc4000fffe0ff */
[----:B------:R-:W-:Y:S02]  /*1870*/  USHF.R.S32.HI UR41, URZ, 0x5, UR4 ;  /* 0x00000005ff297899 */ /* 0x000fe40008011404 */
[----:B------:R-:W-:Y:S02]  /*1880*/  UISETP.GE.U32.AND UP1, UPT, UR5, -0x3f, UPT ;  /* 0xffffffc10500788c */ /* 0x000fe4000bf26070 */
[----:B------:R-:W-:Y:S01]  /*1890*/  UISETP.LT.U32.AND UP0, UPT, UR41, 0xb, UPT ;  /* 0x0000000b2900788c */ /* 0x000fe2000bf01070 */
[----:B------:R-:W-:-:S03]  /*18a0*/  UMOV UR6, URZ ;  /* 0x000000ff00067c82 */ /* 0x000fc60008000000 */
[----:B------:R-:W-:Y:S02]  /*18b0*/  USEL UR40, UR41, 0xb, UP0 ;  /* 0x0000000b29287887 */ /* 0x000fe40008000000 */
[----:B------:R-:W-:Y:S02]  /*18c0*/  UISETP.NE.AND UP0, UPT, UR14, URZ, UPT ;  /* 0x000000ff0e00728c */ /* 0x000fe4000bf05270 */
[----:B------:R-:W-:Y:S02]  /*18d0*/  UIADD3 UR4, UPT, UPT, UR40, -0x1, URZ ;  /* 0xffffffff28047890 */ /* 0x000fe4000fffe0ff */
[----:B------:R-:W-:Y:S02]  /*18e0*/  @UP1 UIADD3 UR4, UPT, UPT, UR40, URZ, URZ ;  /* 0x000000ff28041290 */ /* 0x000fe4000fffe0ff */
[----:B------:R-:W-:Y:S02]  /*18f0*/  USEL UR14, UR49, 0x2, UP0 ;  /* 0x00000002310e7887 */ /* 0x000fe40008000000 */
[----:B------:R-:W-:-:S02]  /*1900*/  UIADD3 UR43, UPT, UPT, UR41, -UR40, URZ ;  /* 0x80000028292b7290 */ /* 0x000fc4000fffe0ff */
[----:B------:R-:W-:Y:S02]  /*1910*/  UIADD3 UR30, UPT, UPT, UR4, 0x1, URZ ;  /* 0x00000001041e7890 */ /* 0x000fe4000fffe0ff */
[----:B-123--:R-:W-:-:S12]  /*1920*/  UIADD3 UR42, UPT, UPT, -UR4, URZ, URZ ;  /* 0x000000ff042a7290 */ /* 0x00efd8000fffe1ff */
.L_x_43:
[----:B------:R-:W-:Y:S01]  /*1930*/  UISETP.NE.AND UP0, UPT, UR15, URZ, UPT ;  /* 0x000000ff0f00728c */ /* 0x000fe2000bf05270 */
[----:B------:R-:W1:Y:S08]  /*1940*/  S2UR UR15, SR_CgaCtaId ;  /* 0x00000000000f79c3 */ /* 0x000e700000008800 */
[----:B------:R-:W-:Y:S05]  /*1950*/  BRA.U UP0, `(.L_x_24) ;  /* 0x0000000100347547 */ /* 0x000fea000b800000 */
[----:B------:R-:W2:Y:S01]  /*1960*/  S2R R0, SR_CgaCtaId ;  /* 0x0000000000007919 */ /* 0x000ea20000008800 */
[----:B------:R-:W-:-:S04]  /*1970*/  MOV R2, 0x400 ;  /* 0x0000040000027802 */ /* 0x000fc80000000f00 */
[----:B--2---:R-:W-:Y:S02]  /*1980*/  LEA R0, R0, R2, 0x18 ;  /* 0x0000000200007211 */ /* 0x004fe400078ec0ff */
[----:B------:R-:W-:-:S03]  /*1990*/  SHF.L.U32 R2, R8, 0x1f, RZ ;  /* 0x0000001f08027819 */ /* 0x000fc600000006ff */
[----:B------:R-:W-:-:S04]  /*19a0*/  IMAD R0, R9, 0x8, R0 ;  /* 0x0000000809007824 */ /* 0x000fc800078e0200 */
[----:B------:R-:W2:Y:S02]  /*19b0*/  SYNCS.PHASECHK.TRANS64.TRYWAIT P0, [R0+URZ+0x140], R2 ;  /* 0x00014002000075a7 */ /* 0x000ea400080011ff */
[----:B--2---:R-:W-:Y:S05]  /*19c0*/  @!P0 BRA `(.L_x_25) ;  /* 0x00000088008c8947 */ /* 0x004fea0003800000 */
.L_x_131:
[----:B------:R-:W-:Y:S01]  /*19d0*/  VIADD R9, R9, 0x1 ;  /* 0x0000000109097836 */ /* 0x000fe20000000000 */
[----:B------:R2:W-:Y:S04]  /*19e0*/  SYNCS.ARRIVE.TRANS64.A1T0 RZ, [R0+URZ+0x130], RZ ;  /* 0x000130ff00ff79a7 */ /* 0x0005e800081000ff */
[----:B------:R-:W-:-:S04]  /*19f0*/  ISETP.NE.AND P0, PT, R9, 0x2, PT ;  /* 0x000000020900780c */ /* 0x000fc80003f05270 */
[----:B------:R-:W-:Y:S02]  /*1a00*/  SEL R9, R9, RZ, P0 ;  /* 0x000000ff09097207 */ /* 0x000fe40000000000 */
[----:B--2---:R-:W-:-:S04]  /*1a10*/  SEL R0, RZ, 0x1, P0 ;  /* 0x00000001ff007807 */ /* 0x004fc80000000000 */
[----:B------:R-:W-:-:S07]  /*1a20*/  LOP3.LUT R8, R8, R0, RZ, 0x3c, !PT ;  /* 0x0000000008087212 */ /* 0x000fce00078e3cff */
.L_x_24:
[----:B------:R-:W-:Y:S01]  /*1a30*/  UMOV UR4, 0x400 ;  /* 0x0000040000047882 */ /* 0x000fe20000000000 */
[----:B------:R-:W-:Y:S01]  /*1a40*/  SHF.L.U32 R0, R12, 0x1f, RZ ;  /* 0x0000001f0c007819 */ /* 0x000fe200000006ff */
[----:B-1----:R-:W-:Y:S02]  /*1a50*/  ULEA UR4, UR15, UR4, 0x18 ;  /* 0x000000040f047291 */ /* 0x002fe4000f8ec0ff */
[----:B------:R-:W-:Y:S02]  /*1a60*/  UISETP.GE.U32.AND UP0, UPT, UR44, 0x3f, UPT ;  /* 0x0000003f2c00788c */ /* 0x000fe4000bf06070 */
[----:B------:R-:W-:Y:S02]  /*1a70*/  ULEA UR5, UR6, UR4, 0x3 ;  /* 0x0000000406057291 */ /* 0x000fe4000f8e18ff */
[----:B------:R-:W-:Y:S01]  /*1a80*/  ULEA UR11, UR48, UR46, 0x1 ;  /* 0x0000002e300b7291 */ /* 0x000fe2000f8e08ff */
[----:B------:R-:W-:-:S03]  /*1a90*/  UMOV UR7, URZ ;  /* 0x000000ff00077c82 */ /* 0x000fc60008000000 */
[----:B------:R-:W-:-:S03]  /*1aa0*/  UIMAD UR11, UR11, 0x50, URZ ;  /* 0x000000500b0b78a4 */ /* 0x000fc6000f8e02ff */
[----:B------:R1:W2:Y:S01]  /*1ab0*/  SYNCS.PHASECHK.TRANS64.TRYWAIT P0, [UR5+0x58], R0 ;  /* 0x00005800ff0075a7 */ /* 0x0002a20008001105 */
[----:B------:R-:W-:-:S04]  /*1ac0*/  ULEA.HI UR5, UR47, UR47, URZ, 0x1 ;  /* 0x0000002f2f057291 */ /* 0x000fc8000f8f08ff */
[----:B------:R-:W-:-:S04]  /*1ad0*/  USHF.L.U32 UR5, UR5, 0x7, URZ ;  /* 0x0000000705057899 */ /* 0x000fc800080006ff */
[----:B------:R-:W-:-:S04]  /*1ae0*/  ULOP3.LUT UR35, UR5, 0xffffff00, URZ, 0xc0, !UPT ;  /* 0xffffff0005237892 */ /* 0x000fc8000f8ec0ff */
[----:B------:R-:W-:Y:S01]  /*1af0*/  ULOP3.LUT UR35, UR35, 0x80, UR45, 0xf8, !UPT ;  /* 0x0000008023237892 */ /* 0x000fe2000f8ef82d */
[----:B------:R-:W-:Y:S11]  /*1b00*/  BRA.U !UP0, `(.L_x_26) ;  /* 0x0000000108c07547 */ /* 0x000ff6000b800000 */
[----:B------:R-:W-:Y:S01]  /*1b10*/  UMOV UR13, UR42 ;  /* 0x0000002a000d7c82 */ /* 0x000fe20008000000 */
[----:B------:R-:W-:Y:S01]  /*1b20*/  UMOV UR5, UR6 ;  /* 0x0000000600057c82 */ /* 0x000fe20008000000 */
[----:B------:R-:W-:-:S05]  /*1b30*/  UMOV UR34, URZ ;  /* 0x000000ff00227c82 */ /* 0x000fca0008000000 */
.L_x_32:
[----:B--2---:R-:W-:Y:S01]  /*1b40*/  @P3 MOV R2, 0x6800 ;  /* 0x0000680000023802 */ /* 0x004fe20000000f00 */
[----:B------:R-:W-:Y:S01]  /*1b50*/  ULEA UR33, UR5, UR4, 0x3 ;  /* 0x0000000405217291 */ /* 0x000fe2000f8e18ff */
[----:B--234-:R-:W-:Y:S11]  /*1b60*/  @P0 BRA `(.L_x_27) ;  /* 0x00000000000c0947 */ /* 0x01cff60003800000 */
[----:B------:R-:W-:Y:S04]  /*1b70*/  SHF.L.U32 R3, R12, 0x1f, RZ ;  /* 0x0000001f0c037819 */ /* 0x000fe800000006ff */
[----:B------:R-:W2:Y:S02]  /*1b80*/  SYNCS.PHASECHK.TRANS64.TRYWAIT P0, [UR33+0x58], R3 ;  /* 0x00005803ff0075a7 */ /* 0x000ea40008001121 */
[----:B--2---:R-:W-:Y:S05]  /*1b90*/  @!P0 BRA `(.L_x_28) ;  /* 0x00000088002c8947 */ /* 0x004fea0003800000 */
.L_x_27:
[----:B------:R2:W-:Y:S01]  /*1ba0*/  @P3 SYNCS.ARRIVE.TRANS64 RZ, [UR33], R2 ;  /* 0x00000002ffff39a7 */ /* 0x0005e20008000021 */
[----:B------:R-:W-:Y:S02]  /*1bb0*/  ULOP3.LUT UR6, UR14, 0x2, URZ, 0xfc, !UPT ;  /* 0x000000020e067892 */ /* 0x000fe4000f8efcff */
[----:B------:R-:W-:Y:S02]  /*1bc0*/  UIADD3 UR13, UPT, UPT, UR13, 0x1, URZ ;  /* 0x000000010d0d7890 */ /* 0x000fe4000fffe0ff */
[----:B------:R-:W-:Y:S02]  /*1bd0*/  UISETP.NE.AND UP0, UPT, UR6, 0x2, UPT ;  /* 0x000000020600788c */ /* 0x000fe4000bf05270 */
[----:B------:R-:W-:Y:S07]  /*1be0*/  UISETP.NE.AND UP2, UPT, UR13, 0x1, UPT ;  /* 0x000000010d00788c */ /* 0x000fee000bf45270 */
[----:B------:R-:W-:Y:S05]  /*1bf0*/  BRA.U UP0, `(.L_x_29) ;  /* 0x0000000100047547 */ /* 0x000fea000b800000 */
[----:B------:R-:W-:Y:S05]  /*1c00*/  BPT.TRAP 0x1 ;  /* 0x000000040000795c */ /* 0x000fea0000300000 */
.L_x_29:
[----:B------:R-:W-:Y:S04]  /*1c10*/  BSSY.RECONVERGENT B0, `(.L_x_30) ;  /* 0x0000003000007945 */ /* 0x000fe80003800200 */
[----:B------:R-:W-:Y:S05]  /*1c20*/  @!P2 BRA `(.L_x_31) ;  /* 0x000000000004a947 */ /* 0x000fea0003800000 */
[----:B------:R-:W-:Y:S05]  /*1c30*/  BPT.TRAP 0x1 ;  /* 0x000000040000795c */ /* 0x000fea0000300000 */
.L_x_31:
[----:B------:R-:W-:Y:S05]  /*1c40*/  BSYNC.RECONVERGENT B0 ;  /* 0x0000000000007941 */ /* 0x000fea0003800200 */
.L_x_30:
[----:B------:R-:W-:Y:S02]  /*1c50*/  UIADD3 UR6, UPT, UPT, UR5, 0x1, URZ ;  /* 0x0000000105067890 */ /* 0x000fe4000fffe0ff */
[----:B------:R-:W-:Y:S02]  /*1c60*/  UIADD3 UR18, UP1, UPT, UR26, 0x80, URZ ;  /* 0x000000801a127890 */ /* 0x000fe4000ff3e0ff */
[----:B------:R-:W-:Y:S02]  /*1c70*/  UISETP.NE.AND UP0, UPT, UR6, 0xb, UPT ;  /* 0x0000000b0600788c */ /* 0x000fe4000bf05270 */
[----:B------:R-:W-:Y:S02]  /*1c80*/  ULEA UR32, UR5, UR4, 0xd ;  /* 0x0000000405207291 */ /* 0x000fe4000f8e68ff */
[----:B------:R-:W-:Y:S02]  /*1c90*/  USEL UR8, URZ, 0x1, UP0 ;  /* 0x00000001ff087887 */ /* 0x000fe40008000000 */
[----:B------:R-:W-:Y:S02]  /*1ca0*/  USEL UR6, UR6, URZ, UP0 ;  /* 0x000000ff06067287 */ /* 0x000fe40008000000 */
[----:B------:R-:W-:Y:S02]  /*1cb0*/  ULOP3.LUT UR33, UR33, 0xfefffff8, URZ, 0xc0, !UPT ;  /* 0xfefffff821217892 */ /* 0x000fe4000f8ec0ff */
[----:B------:R-:W-:Y:S01]  /*1cc0*/  ULEA UR7, UR6, UR4, 0x3 ;  /* 0x0000000406077291 */ /* 0x000fe2000f8e18ff */
[----:B------:R-:W-:Y:S01]  /*1cd0*/  LOP3.LUT R12, R12, UR8, RZ, 0x3c, !PT ;  /* 0x000000080c0c7c12 */ /* 0x000fe2000f8e3cff */
[----:B------:R-:W-:Y:S02]  /*1ce0*/  UIADD3.X UR19, UPT, UPT, URZ, UR27, URZ, UP1, !UPT ;  /* 0x0000001bff137290 */ /* 0x000fe40008ffe4ff */
[----:B------:R-:W-:Y:S01]  /*1cf0*/  UIADD3 UR32, UPT, UPT, UR32, 0x14400, URZ ;  /* 0x0001440020207890 */ /* 0x000fe2000fffe0ff */
[----:B-1----:R-:W-:Y:S01]  /*1d00*/  SHF.L.U32 R0, R12, 0x1f, RZ ;  /* 0x0000001f0c007819 */ /* 0x002fe200000006ff */
[----:B------:R-:W-:Y:S01]  /*1d10*/  UIMAD UR8, UR5, 0x1400, UR4 ;  /* 0x00001400050878a4 */ /* 0x000fe2000f8e0204 */
[----:B------:R-:W-:Y:S02]  /*1d20*/  UMOV UR22, 0x0 ;  /* 0x0000000000167882 */ /* 0x000fe40000000000 */
[----:B------:R3:W4:Y:S01]  /*1d30*/  SYNCS.PHASECHK.TRANS64.TRYWAIT P0, [UR7+0x58], R0 ;  /* 0x00005800ff0075a7 */ /* 0x0007220008001107 */
[----:B------:R-:W-:Y:S01]  /*1d40*/  UMOV UR23, 0x10000000 ;  /* 0x1000000000177882 */ /* 0x000fe20000000000 */
[----:B------:R-:W-:Y:S02]  /*1d50*/  UIADD3 UR16, UP0, UPT, UR26, 0x180, URZ ;  /* 0x000001801a107890 */ /* 0x000fe4000ff1e0ff */
[----:B------:R1:W-:Y:S01]  /*1d60*/  UTMALDG.3D.2CTA [UR32], [UR18], desc[UR22] ;  /* 0x00001620120075b4 */ /* 0x0003e20008211000 */
[----:B------:R-:W-:Y:S02]  /*1d70*/  UIADD3 UR8, UPT, UPT, UR8, 0x2a400, URZ ;  /* 0x0002a40008087890 */ /* 0x000fe4000fffe0ff */
[----:B------:R-:W-:Y:S01]  /*1d80*/  UIADD3.X UR17, UPT, UPT, URZ, UR27, URZ, UP0, !UPT ;  /* 0x0000001bff117290 */ /* 0x000fe200087fe4ff */
[----:B------:R-:W-:Y:S01]  /*1d90*/  UMOV UR10, UR34 ;  /* 0x00000022000a7c82 */ /* 0x000fe20008000000 */
[----:B------:R-:W-:Y:S01]  /*1da0*/  UMOV UR12, UR36 ;  /* 0x00000024000c7c82 */ /* 0x000fe20008000000 */
[----:B------:R-:W-:Y:S01]  /*1db0*/  UMOV UR9, UR33 ;  /* 0x0000002100097c82 */ /* 0x000fe20008000000 */
[----:B------:R-:W-:Y:S01]  /*1dc0*/  UMOV UR7, UR30 ;  /* 0x0000001e00077c82 */ /* 0x000fe20008000000 */
[----:B------:R-:W-:Y:S04]  /*1dd0*/  UMOV UR5, UR6 ;  /* 0x0000000600057c82 */ /* 0x000fe80008000000 */
[----:B------:R3:W-:Y:S01]  /*1de0*/  UTMALDG.3D.2CTA [UR8], [UR16], desc[UR22] ;  /* 0x00001608100075b4 */ /* 0x0007e20008211000 */
[----:B-1----:R-:W-:Y:S01]  /*1df0*/  UIADD3 UR34, UPT, UPT, UR34, 0x20, URZ ;  /* 0x0000002022227890 */ /* 0x002fe2000fffe0ff */
[----:B------:R-:W-:Y:S11]  /*1e00*/  BRA.U UP2, `(.L_x_32) ;  /* 0xfffffffd024c7547 */ /* 0x000ff6000b83ffff */
.L_x_26:
[----:B------:R-:W-:Y:S01]  /*1e10*/  ULEA UR5, UR6, UR4, 0x3 ;  /* 0x0000000406057291 */ /* 0x000fe2000f8e18ff */
[----:B-1-3--:R-:W-:Y:S01]  /*1e20*/  SHF.L.U32 R0, R12, 0x1f, RZ ;  /* 0x0000001f0c007819 */ /* 0x00afe200000006ff */
[----:B------:R-:W-:Y:S01]  /*1e30*/  @!P1 SYNCS.ARRIVE.TRANS64.A1T0 RZ, [UR4+0xd8], RZ ;  /* 0x0000d8ffffff99a7 */ /* 0x000fe20008100004 */
[----:B------:R-:W-:-:S06]  /*1e40*/  UISETP.GT.AND UP0, UPT, UR41, UR40, UPT ;  /* 0x000000282900728c */ /* 0x000fcc000bf04270 */
[----:B--2-4-:R1:W2:Y:S03]  /*1e50*/  SYNCS.PHASECHK.TRANS64.TRYWAIT P0, [UR5+0x58], R0 ;  /* 0x00005800ff0075a7 */ /* 0x0142a60008001105 */
[----:B------:R-:W-:Y:S05]  /*1e60*/  BRA.U !UP0, `(.L_x_33) ;  /* 0x0000000108c07547 */ /* 0x000fea000b800000 */
[----:B------:R-:W-:Y:S01]  /*1e70*/  UIADD3 UR13, UPT, UPT, UR43, UR7, URZ ;  /* 0x000000072b0d7290 */ /* 0x000fe2000fffe0ff */
[----:B------:R-:W-:-:S11]  /*1e80*/  UMOV UR5, UR6 ;  /* 0x0000000600057c82 */ /* 0x000fd60008000000 */
.L_x_39:
[----:B--2---:R-:W-:Y:S01]  /*1e90*/  @P3 MOV R2, 0x6800 ;  /* 0x0000680000023802 */ /* 0x004fe20000000f00 */
[----:B------:R-:W-:Y:S01]  /*1ea0*/  ULEA UR17, UR5, UR4, 0x3 ;  /* 0x0000000405117291 */ /* 0x000fe2000f8e18ff */
[----:B--2-4-:R-:W-:Y:S11]  /*1eb0*/  @P0 BRA `(.L_x_34) ;  /* 0x00000000000c0947 */ /* 0x014ff60003800000 */
[----:B------:R-:W-:Y:S04]  /*1ec0*/  SHF.L.U32 R3, R12, 0x1f, RZ ;  /* 0x0000001f0c037819 */ /* 0x000fe800000006ff */
[----:B------:R-:W2:Y:S02]  /*1ed0*/  SYNCS.PHASECHK.TRANS64.TRYWAIT P0, [UR17+0x58], R3 ;  /* 0x00005803ff0075a7 */ /* 0x000ea40008001111 */
[----:B--2---:R-:W-:Y:S05]  /*1ee0*/  @!P0 BRA `(.L_x_35) ;  /* 0x0000008400708947 */ /* 0x004fea0003800000 */
.L_x_34:
[----:B------:R2:W-:Y:S01]  /*1ef0*/  @P3 SYNCS.ARRIVE.TRANS64 RZ, [UR17], R2 ;  /* 0x00000002ffff39a7 */ /* 0x0005e20008000011 */
[----:B------:R-:W-:Y:S04]  /*1f00*/  ULOP3.LUT UR6, UR14, 0x2, URZ, 0xfc, !UPT ;  /* 0x000000020e067892 */ /* 0x000fe8000f8efcff */
[----:B------:R-:W-:Y:S09]  /*1f10*/  UISETP.NE.AND UP0, UPT, UR6, 0x2, UPT ;  /* 0x000000020600788c */ /* 0x000ff2000bf05270 */
[----:B------:R-:W-:Y:S05]  /*1f20*/  BRA.U UP0, `(.L_x_36) ;  /* 0x0000000100047547 */ /* 0x000fea000b800000 */
[----:B------:R-:W-:Y:S05]  /*1f30*/  BPT.TRAP 0x1 ;  /* 0x000000040000795c */ /* 0x000fea0000300000 */
.L_x_36:
[----:B------:R-:W-:Y:S04]  /*1f40*/  BSSY.RECONVERGENT B0, `(.L_x_37) ;  /* 0x0000003000007945 */ /* 0x000fe80003800200 */
[----:B------:R-:W-:Y:S05]  /*1f50*/  @!P2 BRA `(.L_x_38) ;  /* 0x000000000004a947 */ /* 0x000fea0003800000 */
[----:B------:R-:W-:Y:S05]  /*1f60*/  BPT.TRAP 0x1 ;  /* 0x000000040000795c */ /* 0x000fea0000300000 */
.L_x_38:
[----:B------:R-:W-:Y:S05]  /*1f70*/  BSYNC.RECONVERGENT B0 ;  /* 0x0000000000007941 */ /* 0x000fea0003800200 */
.L_x_37:
[----:B------:R-:W-:Y:S02]  /*1f80*/  UIADD3 UR6, UPT, UPT, UR5, 0x1, URZ ;  /* 0x0000000105067890 */ /* 0x000fe4000fffe0ff */
[----:B------:R-:W-:Y:S02]  /*1f90*/  ULEA UR16, UR5, UR4, 0xd ;  /* 0x0000000405107291 */ /* 0x000fe4000f8e68ff */
[----:B------:R-:W-:Y:S02]  /*1fa0*/  UISETP.NE.AND UP0, UPT, UR6, 0xb, UPT ;  /* 0x0000000b0600788c */ /* 0x000fe4000bf05270 */
[----:B------:R-:W-:Y:S02]  /*1fb0*/  UIADD3 UR24, UP1, UPT, UR26, 0x80, URZ ;  /* 0x000000801a187890 */ /* 0x000fe4000ff3e0ff */
[----:B------:R-:W-:Y:S02]  /*1fc0*/  USEL UR9, URZ, 0x1, UP0 ;  /* 0x00000001ff097887 */ /* 0x000fe40008000000 */
[----:B------:R-:W-:Y:S02]  /*1fd0*/  USEL UR6, UR6, URZ, UP0 ;  /* 0x000000ff06067287 */ /* 0x000fe40008000000 */
[----:B------:R-:W-:Y:S02]  /*1fe0*/  ULOP3.LUT UR17, UR17, 0xfefffff8, URZ, 0xc0, !UPT ;  /* 0xfefffff811117892 */ /* 0x000fe4000f8ec0ff */
[----:B------:R-:W-:Y:S01]  /*1ff0*/  ULEA UR8, UR6, UR4, 0x3 ;  /* 0x0000000406087291 */ /* 0x000fe2000f8e18ff */
[----:B------:R-:W-:Y:S01]  /*2000*/  LOP3.LUT R12, R12, UR9, RZ, 0x3c, !PT ;  /* 0x000000090c0c7c12 */ /* 0x000fe2000f8e3cff */
[----:B------:R-:W-:Y:S02]  /*2010*/  USHF.L.U32 UR18, UR7, 0x5, URZ ;  /* 0x0000000507127899 */ /* 0x000fe400080006ff */
[----:B------:R-:W-:Y:S01]  /*2020*/  UIADD3 UR16, UPT, UPT, UR16, 0x14400, URZ ;  /* 0x0001440010107890 */ /* 0x000fe2000fffe0ff */
[----:B-1----:R-:W-:Y:S01]  /*2030*/  SHF.L.U32 R0, R12, 0x1f, RZ ;  /* 0x0000001f0c007819 */ /* 0x002fe200000006ff */
[----:B------:R-:W-:Y:S02]  /*2040*/  UIADD3.X UR25, UPT, UPT, URZ, UR27, URZ, UP1, !UPT ;  /* 0x0000001bff197290 */ /* 0x000fe40008ffe4ff */
[----:B------:R-:W-:Y:S01]  /*2050*/  UIADD3 UR22, UP0, UPT, UR26, 0x180, URZ ;  /* 0x000001801a167890 */ /* 0x000fe2000ff1e0ff */
[----:B------:R3:W4:Y:S01]  /*2060*/  SYNCS.PHASECHK.TRANS64.TRYWAIT P0, [UR8+0x58], R0 ;  /* 0x00005800ff0075a7 */ /* 0x0007220008001108 */
[----:B------:R-:W-:Y:S02]  /*2070*/  UIMAD UR8, UR5, 0x1400, UR4 ;  /* 0x00001400050878a4 */ /* 0x000fe4000f8e0204 */
[----:B------:R-:W-:Y:S01]  /*2080*/  UIADD3.X UR23, UPT, UPT, URZ, UR27, URZ, UP0, !UPT ;  /* 0x0000001bff177290 */ /* 0x000fe200087fe4ff */
[----:B------:R-:W-:Y:S01]  /*2090*/  UMOV UR28, 0x0 ;  /* 0x00000000001c7882 */ /* 0x000fe20000000000 */
[----:B------:R-:W-:Y:S01]  /*20a0*/  UMOV UR29, 0x10000000 ;  /* 0x10000000001d7882 */ /* 0x000fe20000000000 */
[----:B------:R-:W-:Y:S01]  /*20b0*/  UMOV UR19, UR35 ;  /* 0x0000002300137c82 */ /* 0x000fe20008000000 */
[----:B------:R-:W-:Y:S01]  /*20c0*/  UMOV UR20, UR36 ;  /* 0x0000002400147c82 */ /* 0x000fe20008000000 */
[----:B------:R-:W-:Y:S01]  /*20d0*/  UIADD3 UR8, UPT, UPT, UR8, 0x2a400, URZ ;  /* 0x0002a40008087890 */ /* 0x000fe2000fffe0ff */
[----:B------:R3:W-:Y:S01]  /*20e0*/  UTMALDG.3D.2CTA [UR16], [UR24], desc[UR28] ;  /* 0x00001c10180075b4 */ /* 0x0007e20008211000 */
[----:B------:R-:W-:Y:S01]  /*20f0*/  UIADD3 UR7, UPT, UPT, UR7, 0x1, URZ ;  /* 0x0000000107077890 */ /* 0x000fe2000fffe0ff */
[----:B------:R-:W-:Y:S01]  /*2100*/  UMOV UR12, UR36 ;  /* 0x00000024000c7c82 */ /* 0x000fe20008000000 */
[----:B------:R-:W-:Y:S01]  /*2110*/  UMOV UR9, UR17 ;  /* 0x0000001100097c82 */ /* 0x000fe20008000000 */
[----:B------:R-:W-:Y:S01]  /*2120*/  UMOV UR10, UR18 ;  /* 0x00000012000a7c82 */ /* 0x000fe20008000000 */
[----:B------:R-:W-:Y:S03]  /*2130*/  UISETP.NE.AND UP0, UPT, UR7, UR13, UPT ;  /* 0x0000000d0700728c */ /* 0x000fe6000bf05270 */
[----:B------:R3:W-:Y:S01]  /*2140*/  UTMALDG.3D.2CTA [UR8], [UR22], desc[UR28] ;  /* 0x00001c08160075b4 */ /* 0x0007e20008211000 */
[----:B------:R-:W-:Y:S05]  /*2150*/  UMOV UR5, UR6 ;  /* 0x0000000600057c82 */ /* 0x000fea0008000000 */
[----:B---3--:R-:W-:Y:S05]  /*2160*/  BRA.U UP0, `(.L_x_39) ;  /* 0xfffffffd00487547 */ /* 0x008fea000b83ffff */
.L_x_33:
[C---:B------:R-:W-:Y:S01]  /*2170*/  LEA R3, R11.reuse, UR4, 0x3 ;  /* 0x000000040b037c11 */ /* 0x040fe2000f8e18ff */
[----:B------:R-:W-:Y:S01]  /*2180*/  NOP ;  /* 0x0000000000007918 */ /* 0x000fe20000000000 */
[----:B-1----:R-:W-:Y:S02]  /*2190*/  SHF.L.U32 R0, R10, 0x1f, RZ ;  /* 0x0000001f0a007819 */ /* 0x002fe400000006ff */
[----:B------:R-:W-:Y:S02]  /*21a0*/  LEA R4, R11, UR4, 0x4 ;  /* 0x000000040b047c11 */ /* 0x000fe4000f8e20ff */
[----:B--2-4-:R-:W1:Y:S02]  /*21b0*/  SYNCS.PHASECHK.TRANS64.TRYWAIT P0, [R3+URZ+0xe0], R0 ;  /* 0x0000e000030075a7 */ /* 0x014e6400080011ff */
[----:B-1----:R-:W-:Y:S05]  /*21c0*/  @!P0 BRA `(.L_x_40) ;  /* 0x0000008000d08947 */ /* 0x002fea0003800000 */
.L_x_134:
[----:B------:R-:W2:Y:S01]  /*21d0*/  LDS.128 R4, [R4+0x160] ;  /* 0x0001600004047984 */ /* 0x000ea20000000c00 */
[----:B------:R-:W-:Y:S01]  /*21e0*/  UISETP.GE.AND UP0, UPT, UR21, 0x1, UPT ;  /* 0x000000011500788c */ /* 0x000fe2000bf06270 */
[----:B------:R-:W-:Y:S01]  /*21f0*/  @!PT LDS RZ, [RZ] ;  /* 0x00000000fffff984 */ /* 0x000fe20000000800 */
[----:B------:R-:W-:Y:S01]  /*2200*/  @!PT LDS RZ, [RZ] ;  /* 0x00000000fffff984 */ /* 0x000fe20000000800 */
[----:B------:R-:W-:Y:S01]  /*2210*/  @!PT LDS RZ, [RZ] ;  /* 0x00000000fffff984 */ /* 0x000fe20000000800 */
[----:B------:R-:W-:Y:S01]  /*2220*/  @!PT LDS RZ, [RZ] ;  /* 0x00000000fffff984 */ /* 0x000fe20000000800 */
[----:B------:R3:W-:Y:S06]  /*2230*/  MEMBAR.ALL.CTA ;  /* 0x0000000000007992 */ /* 0x0007ec0000008000 */
[----:B---3--:R-:W3:Y:S01]  /*2240*/  FENCE.VIEW.ASYNC.S ;  /* 0x00000000000073c6 */ /* 0x008ee20000000000 */
[----:B--2---:R-:W-:-:S13]  /*2250*/  LOP3.LUT P0, RZ, R6, 0x1, RZ, 0xc0, !PT ;  /* 0x0000000106ff7812 */ /* 0x004fda000780c0ff */
[----:B---3--:R-:W-:Y:S01]  /*2260*/  VOTEU.ANY UP1, P0 ;  /* 0x0000000000ff7886 */ /* 0x008fe20000020100 */
[----:B------:R-:W-:-:S13]  /*2270*/  PLOP3.LUT P0, PT, PT, PT, UP1, 0x80, 0x8 ;  /* 0x000000000008781c */ /* 0x000fda0003f0f018 */
[----:B-1----:R-:W-:Y:S02]  /*2280*/  @P0 LOP3.LUT R0, R5, 0xffff, RZ, 0xc0, !PT ;  /* 0x0000ffff05000812 */ /* 0x002fe400078ec0ff */
[----:B------:R-:W-:Y:S02]  /*2290*/  @P0 MOV R2, R4 ;  /* 0x0000000400020202 */ /* 0x000fe40000000f00 */
[----:B------:R-:W-:Y:S01]  /*22a0*/  @P0 R2UR UR7, R0 ;  /* 0x00000000000702ca */ /* 0x000fe200000e0000 */
[----:B------:R-:W-:Y:S01]  /*22b0*/  VIADD R0, R3, 0xf0 ;  /* 0x000000f003007836 */ /* 0x000fe20000000000 */
[----:B------:R-:W-:Y:S02]  /*22c0*/  @P0 SHF.R.U32.HI R4, RZ, 0x10, R5 ;  /* 0x00000010ff040819 */ /* 0x000fe40000011605 */
[----:B------:R-:W-:Y:S02]  /*22d0*/  @P0 R2UR UR8, R2 ;  /* 0x00000000020802ca */ /* 0x000fe400000e0000 */
[----:B------:R-:W-:-:S02]  /*22e0*/  PRMT R0, RZ, 0x654, R0 ;  /* 0x00000654ff007816 */ /* 0x000fc40000000000 */
[----:B------:R-:W-:Y:S02]  /*22f0*/  @P0 R2UR UR5, R4 ;  /* 0x00000000040502ca */ /* 0x000fe400000e0000 */
[----:B------:R1:W-:Y:S03]  /*2300*/  SYNCS.ARRIVE.TRANS64.RED.A1T0 RZ, [R0+URZ], RZ ;  /* 0x000000ff00ff79a7 */ /* 0x0003e600081004ff */
[----:B------:R-:W-:-:S04]  /*2310*/  @UP1 UMOV UR31, UR7 ;  /* 0x00000007001f1c82 */ /* 0x000fc80008000000 */
[----:B------:R-:W-:-:S04]  /*2320*/  @UP1 UMOV UR37, UR8 ;  /* 0x0000000800251c82 */ /* 0x000fc80008000000 */
[----:B------:R-:W-:Y:S01]  /*2330*/  @UP1 UMOV UR36, UR5 ;  /* 0x0000000500241c82 */ /* 0x000fe20008000000 */
[----:B------:R-:W-:Y:S05]  /*2340*/  BRA.U !UP0, `(.L_x_41) ;  /* 0x0000000108d47547 */ /* 0x000fea000b800000 */
[----:B------:R-:W2:Y:S01]  /*2350*/  LDCU.128 UR16, c[0x0][0xb10] ;  /* 0x00016200ff1077ac */ /* 0x000ea20008000c00 */
[----:B------:R-:W3:Y:S01]  /*2360*/  LDCU UR28, c[0x0][0xb20] ;  /* 0x00016400ff1c77ac */ /* 0x000ee20008000800 */
[----:B------:R-:W4:Y:S01]  /*2370*/  LDCU UR20, c[0x0][0xb0c] ;  /* 0x00016180ff1477ac */ /* 0x000f220008000800 */
[----:B------:R-:W1:Y:S01]  /*2380*/  LDCU.64 UR10, c[0x0][0xb28] ;  /* 0x00016500ff0a77ac */ /* 0x000e620008000a00 */
[----:B------:R-:W-:Y:S02]  /*2390*/  UISETP.NE.AND UP3, UPT, UR21, 0x1, UPT ;  /* 0x000000011500788c */ /* 0x000fe4000bf65270 */
[----:B--2---:R-:W-:Y:S02]  /*23a0*/  UIMAD.WIDE.U32 UR12, UR38, UR19, URZ ;  /* 0x00000013260c72a5 */ /* 0x004fe4000f8e00ff */
[----:B------:R-:W-:Y:S02]  /*23b0*/  UIMAD.WIDE.U32 UR8, UR39, UR16, URZ ;  /* 0x00000010270872a5 */ /* 0x000fe4000f8e00ff */
[----:B------:R-:W-:-:S02]  /*23c0*/  UISETP.NE.AND UP0, UPT, UR18, 0x1, UPT ;  /* 0x000000011200788c */ /* 0x000fc4000bf05270 */
[----:B------:R-:W-:Y:S01]  /*23d0*/  UIMAD.WIDE.U32 UR24, UR31, UR19, URZ ;  /* 0x000000131f1872a5 */ /* 0x000fe2000f8e00ff */
[----:B------:R-:W-:Y:S02]  /*23e0*/  UMOV UR12, UR13 ;  /* 0x0000000d000c7c82 */ /* 0x000fe40008000000 */
[----:B------:R-:W-:Y:S01]  /*23f0*/  UMOV UR8, UR9 ;  /* 0x0000000900087c82 */ /* 0x000fe20008000000 */
[----:B---3--:R-:W-:Y:S02]  /*2400*/  USHF.R.U32.HI UR12, URZ, UR28, UR12 ;  /* 0x0000001cff0c7299 */ /* 0x008fe4000801160c */
[----:B----4-:R-:W-:Y:S02]  /*2410*/  UISETP.NE.AND UP2, UPT, UR20, 0x1, UPT ;  /* 0x000000011400788c */ /* 0x010fe4000bf45270 */
[----:B------:R-:W-:Y:S02]  /*2420*/  USHF.R.U32.HI UR8, URZ, UR17, UR8 ;  /* 0x00000011ff087299 */ /* 0x000fe40008011608 */
[----:B------:R-:W-:-:S02]  /*2430*/  USEL UR7, UR38, UR12, !UP0 ;  /* 0x0000000c26077287 */ /* 0x000fc4000c000000 */
[----:B------:R-:W-:Y:S02]  /*2440*/  USEL UR8, UR39, UR8, !UP2 ;  /* 0x0000000827087287 */ /* 0x000fe4000d000000 */
[----:B-1----:R-:W-:Y:S01]  /*2450*/  UIMAD.WIDE.U32 UR12, UR7, UR10, URZ ;  /* 0x0000000a070c72a5 */ /* 0x002fe2000f8e00ff */
[----:B------:R-:W-:Y:S01]  /*2460*/  UMOV UR5, UR25 ;  /* 0x0000001900057c82 */ /* 0x000fe20008000000 */
[----:B------:R-:W-:Y:S02]  /*2470*/  UIMAD.WIDE.U32 UR22, UR37, UR16, URZ ;  /* 0x00000010251672a5 */ /* 0x000fe4000f8e00ff */
[----:B------:R-:W-:-:S03]  /*2480*/  UIMAD.WIDE.U32 UR24, UR8, UR10, URZ ;  /* 0x0000000a081872a5 */ /* 0x000fc6000f8e00ff */
[----:B------:R-:W-:Y:S01]  /*2490*/  UMOV UR12, UR13 ;  /* 0x0000000d000c7c82 */ /* 0x000fe20008000000 */
[----:B------:R-:W-:Y:S02]  /*24a0*/  USHF.R.U32.HI UR5, URZ, UR28, UR5 ;  /* 0x0000001cff057299 */ /* 0x000fe40008011605 */
[----:B------:R-:W-:Y:S01]  /*24b0*/  @UP3 USHF.R.U32.HI UR7, URZ, UR11, UR12 ;  /* 0x0000000bff073299 */ /* 0x000fe2000801160c */
[----:B------:R-:W-:Y:S01]  /*24c0*/  UMOV UR22, UR23 ;  /* 0x0000001700167c82 */ /* 0x000fe20008000000 */
[----:B------:R-:W-:Y:S01]  /*24d0*/  UMOV UR24, UR25 ;  /* 0x0000001900187c82 */ /* 0x000fe20008000000 */
[----:B------:R-:W-:Y:S02]  /*24e0*/  USHF.R.U32.HI UR17, URZ, UR17, UR22 ;  /* 0x00000011ff117299 */ /* 0x000fe40008011616 */
[----:B------:R-:W-:Y:S02]  /*24f0*/  USEL UR5, UR31, UR5, !UP0 ;  /* 0x000000051f057287 */ /* 0x000fe4000c000000 */
[----:B------:R-:W-:-:S02]  /*2500*/  @UP3 USHF.R.U32.HI UR8, URZ, UR11, UR24 ;  /* 0x0000000bff083299 */ /* 0x000fc40008011618 */
[----:B------:R-:W-:Y:S02]  /*2510*/  UIMAD UR9, UR21, UR7, URZ ;  /* 0x00000007150972a4 */ /* 0x000fe4000f8e02ff */
[----:B------:R-:W-:Y:S02]  /*2520*/  USEL UR7, UR37, UR17, !UP2 ;  /* 0x0000001125077287 */ /* 0x000fe4000d000000 */
[----:B------:R-:W-:Y:S02]  /*2530*/  UIMAD UR12, UR21, UR8, URZ ;  /* 0x00000008150c72a4 */ /* 0x000fe4000f8e02ff */
[----:B------:R-:W-:Y:S02]  /*2540*/  UISETP.GE.AND UP0, UPT, UR5, UR9, UPT ;  /* 0x000000090500728c */ /* 0x000fe4000bf06270 */
[----:B------:R-:W-:Y:S02]  /*2550*/  UIMAD.WIDE.U32 UR16, UR5, UR10, URZ ;  /* 0x0000000a051072a5 */ /* 0x000fe4000f8e00ff */
[----:B------:R-:W-:-:S02]  /*2560*/  UISETP.GE.OR UP0, UPT, UR7, UR12, UP0 ;  /* 0x0000000c0700728c */ /* 0x000fc40008706670 */
[----:B------:R-:W-:Y:S02]  /*2570*/  UIMAD.WIDE.U32 UR12, UR7, UR10, URZ ;  /* 0x0000000a070c72a5 */ /* 0x000fe4000f8e00ff */
[----:B------:R-:W-:Y:S01]  /*2580*/  UIADD3 UR16, UPT, UPT, -UR5, URZ, URZ ;  /* 0x000000ff05107290 */ /* 0x000fe2000fffe1ff */
[----:B------:R-:W-:Y:S01]  /*2590*/  UMOV UR10, UR17 ;  /* 0x00000011000a7c82 */ /* 0x000fe20008000000 */
[----:B------:R-:W-:Y:S02]  /*25a0*/  UIADD3 UR12, UPT, UPT, -UR7, URZ, URZ ;  /* 0x000000ff070c7290 */ /* 0x000fe4000fffe1ff */
        /* <DEDUP_REMOVED lines=15> */
.L_x_41:
[----:B------:R-:W2:Y:S02]  /*26a0*/  LDCU UR5, c[0x0][0xb30] ;  /* 0x00016600ff0577ac */ /* 0x000ea40008000800 */
[----:B--2---:R-:W-:-:S09]  /*26b0*/  UISETP.NE.AND UP0, UPT, UR5, 0x1, UPT ;  /* 0x000000010500788c */ /* 0x004fd2000bf05270 */
[----:B------:R-:W-:Y:S05]  /*26c0*/  BRA.U UP0, `(.L_x_42) ;  /* 0x0000000100447547 */ /* 0x000fea000b800000 */
[----:B------:R-:W2:Y:S01]  /*26d0*/  LDCU.128 UR16, c[0x0][0xb10] ;  /* 0x00016200ff1077ac */ /* 0x000ea20008000c00 */
[----:B------:R-:W3:Y:S01]  /*26e0*/  LDCU UR12, c[0x0][0xb0c] ;  /* 0x00016180ff0c77ac */ /* 0x000ee20008000800 */
[----:B------:R-:W4:Y:S01]  /*26f0*/  LDCU UR13, c[0x0][0xb20] ;  /* 0x00016400ff0d77ac */ /* 0x000f220008000800 */
[----:B--2---:R-:W-:Y:S02]  /*2700*/  UIMAD.WIDE.U32 UR10, UR37, UR16, URZ ;  /* 0x00000010250a72a5 */ /* 0x004fe4000f8e00ff */
[----:B------:R-:W-:Y:S02]  /*2710*/  UIMAD.WIDE.U32 UR8, UR31, UR19, URZ ;  /* 0x000000131f0872a5 */ /* 0x000fe4000f8e00ff */
[----:B---3--:R-:W-:Y:S02]  /*2720*/  UISETP.NE.AND UP2, UPT, UR12, 0x1, UPT ;  /* 0x000000010c00788c */ /* 0x008fe4000bf45270 */
[----:B------:R-:W-:Y:S01]  /*2730*/  UISETP.NE.AND UP0, UPT, UR18, 0x1, UPT ;  /* 0x000000011200788c */ /* 0x000fe2000bf05270 */
[----:B------:R-:W-:-:S02]  /*2740*/  UMOV UR7, UR11 ;  /* 0x0000000b00077c82 */ /* 0x000fc40008000000 */
[----:B------:R-:W-:Y:S01]  /*2750*/  UMOV UR5, UR9 ;  /* 0x0000000900057c82 */ /* 0x000fe20008000000 */
[----:B------:R-:W-:Y:S02]  /*2760*/  USHF.R.U32.HI UR7, URZ, UR17, UR7 ;  /* 0x00000011ff077299 */ /* 0x000fe40008011607 */
[----:B----4-:R-:W-:Y:S02]  /*2770*/  USHF.R.U32.HI UR5, URZ, UR13, UR5 ;  /* 0x0000000dff057299 */ /* 0x010fe40008011605 */
[----:B------:R-:W-:Y:S02]  /*2780*/  USEL UR7, UR37, UR7, !UP2 ;  /* 0x0000000725077287 */ /* 0x000fe4000d000000 */
[----:B------:R-:W-:-:S04]  /*2790*/  USEL UR5, UR31, UR5, !UP0 ;  /* 0x000000051f057287 */ /* 0x000fc8000c000000 */
[----:B------:R-:W-:Y:S02]  /*27a0*/  UIADD3 UR8, UPT, UPT, UR7, -UR5, URZ ;  /* 0x8000000507087290 */ /* 0x000fe4000fffe0ff */
[----:B------:R-:W-:Y:S02]  /*27b0*/  UIADD3 UR5, UPT, UPT, -UR7, UR5, URZ ;  /* 0x0000000507057290 */ /* 0x000fe4000fffe1ff */
[----:B------:R-:W-:Y:S02]  /*27c0*/  UIMAD UR31, UR8, UR18, UR31 ;  /* 0x00000012081f72a4 */ /* 0x000fe4000f8e021f */
[----:B------:R-:W-:-:S12]  /*27d0*/  UIMAD UR37, UR5, UR12, UR37 ;  /* 0x0000000c052572a4 */ /* 0x000fd8000f8e0225 */
.L_x_42:
[----:B------:R-:W-:Y:S01]  /*27e0*/  VIADD R11, R11, 0x1 ;  /* 0x000000010b0b7836 */ /* 0x000fe20000000000 */
[----:B------:R-:W-:Y:S01]  /*27f0*/  PLOP3.LUT P1, PT, PT, PT, PT, 0x80, 0x8 ;  /* 0x000000000008781c */ /* 0x000fe20003f2f070 */
[----:B------:R-:W-:Y:S02]  /*2800*/  UIADD3 UR47, UPT, UPT, UR37, UR61, URZ ;  /* 0x0000003d252f7290 */ /* 0x000fe4000fffe0ff */
[----:B------:R-:W-:Y:S01]  /*2810*/  UIADD3 UR48, UPT, UPT, UR31, UR62, URZ ;  /* 0x0000003e1f307290 */ /* 0x000fe2000fffe0ff */
[----:B------:R-:W-:-:S04]  /*2820*/  ISETP.NE.AND P0, PT, R11, 0x2, PT ;  /* 0x000000020b00780c */ /* 0x000fc80003f05270 */
[----:B-1----:R-:W-:Y:S02]  /*2830*/  SEL R0, RZ, 0x1, P0 ;  /* 0x00000001ff007807 */ /* 0x002fe40000000000 */
[----:B------:R-:W-:Y:S02]  /*2840*/  SEL R11, R11, RZ, P0 ;  /* 0x000000ff0b0b7207 */ /* 0x000fe40000000000 */
[----:B------:R-:W-:Y:S01]  /*2850*/  LOP3.LUT R10, R10, R0, RZ, 0x3c, !PT ;  /* 0x000000000a0a7212 */ /* 0x000fe200078e3cff */
[----:B------:R-:W-:Y:S06]  /*2860*/  BRA.U UP1, `(.L_x_43) ;  /* 0xfffffff101307547 */ /* 0x000fec000b83ffff */
[----:B------:R-:W-:Y:S01]  /*2870*/  UIADD3 UR7, UPT, UPT, UR4, 0x58, URZ ;  /* 0x0000005804077890 */ /* 0x000fe2000fffe0ff */
[----:B------:R-:W-:-:S03]  /*2880*/  SHF.L.U32 R2, R12, 0x1f, RZ ;  /* 0x0000001f0c027819 */ /* 0x000fc600000006ff */
[----:B------:R-:W-:-:S09]  /*2890*/  ULEA UR4, UR6, UR7, 0x3 ;  /* 0x0000000706047291 */ /* 0x000fd2000f8e18ff */
[----:B------:R-:W1:Y:S02]  /*28a0*/  SYNCS.PHASECHK.TRANS64.TRYWAIT P0, [UR4], R2 ;  /* 0x00000002ff0075a7 */ /* 0x000e640008001104 */
[----:B-1----:R-:W-:Y:S05]  /*28b0*/  @!P0 BRA `(.L_x_44) ;  /* 0x0000007c00288947 */ /* 0x002fea0003800000 */
.L_x_136:
[----:B------:R-:W-:-:S04]  /*28c0*/  UIADD3 UR4, UPT, UPT, UR6, 0x1, URZ ;  /* 0x0000000106047890 */ /* 0x000fc8000fffe0ff */
[----:B------:R-:W-:-:S04]  /*28d0*/  UISETP.NE.AND UP0, UPT, UR4, 0xb, UPT ;  /* 0x0000000b0400788c */ /* 0x000fc8000bf05270 */
[----:B------:R-:W-:Y:S02]  /*28e0*/  USEL UR6, URZ, 0x1, UP0 ;  /* 0x00000001ff067887 */ /* 0x000fe40008000000 */
[----:B------:R-:W-:-:S04]  /*28f0*/  USEL UR4, UR4, URZ, UP0 ;  /* 0x000000ff04047287 */ /* 0x000fc80008000000 */
[----:B------:R-:W-:Y:S01]  /*2900*/  ULEA UR5, UR4, UR7, 0x3 ;  /* 0x0000000704057291 */ /* 0x000fe2000f8e18ff */
[----:B-1----:R-:W-:-:S04]  /*2910*/  LOP3.LUT R2, R12, UR6, RZ, 0x3c, !PT ;  /* 0x000000060c027c12 */ /* 0x002fc8000f8e3cff */
[----:B------:R-:W-:-:S04]  /*2920*/  SHF.L.U32 R3, R2, 0x1f, RZ ;  /* 0x0000001f02037819 */ /* 0x000fc800000006ff */
[----:B------:R-:W1:Y:S02]  /*2930*/  SYNCS.PHASECHK.TRANS64.TRYWAIT P0, [UR5], R3 ;  /* 0x00000003ff0075a7 */ /* 0x000e640008001105 */
[----:B-1----:R-:W-:Y:S05]  /*2940*/  @!P0 BRA `(.L_x_45) ;  /* 0x0000007c001c8947 */ /* 0x002fea0003800000 */
.L_x_138:
[----:B------:R-:W-:-:S04]  /*2950*/  UIADD3 UR4, UPT, UPT, UR4, 0x1, URZ ;  /* 0x0000000104047890 */ /* 0x000fc8000fffe0ff */
[----:B------:R-:W-:-:S04]  /*2960*/  UISETP.NE.AND UP0, UPT, UR4, 0xb, UPT ;  /* 0x0000000b0400788c */ /* 0x000fc8000bf05270 */
[----:B------:R-:W-:Y:S02]  /*2970*/  USEL UR6, URZ, 0x1, UP0 ;  /* 0x00000001ff067887 */ /* 0x000fe40008000000 */
[----:B------:R-:W-:-:S04]  /*2980*/  USEL UR4, UR4, URZ, UP0 ;  /* 0x000000ff04047287 */ /* 0x000fc80008000000 */
[----:B------:R-:W-:Y:S01]  /*2990*/  ULEA UR5, UR4, UR7, 0x3 ;  /* 0x0000000704057291 */ /* 0x000fe2000f8e18ff */
[----:B------:R-:W-:-:S04]  /*29a0*/  LOP3.LUT R2, R2, UR6, RZ, 0x3c, !PT ;  /* 0x0000000602027c12 */ /* 0x000fc8000f8e3cff */
[----:B-1----:R-:W-:-:S04]  /*29b0*/  SHF.L.U32 R3, R2, 0x1f, RZ ;  /* 0x0000001f02037819 */ /* 0x002fc800000006ff */
[----:B------:R-:W1:Y:S02]  /*29c0*/  SYNCS.PHASECHK.TRANS64.TRYWAIT P0, [UR5], R3 ;  /* 0x00000003ff0075a7 */ /* 0x000e640008001105 */
[----:B-1----:R-:W-:Y:S05]  /*29d0*/  @!P0 BRA `(.L_x_46) ;  /* 0x0000007c00108947 */ /* 0x002fea0003800000 */
.L_x_140:
        /* <DEDUP_REMOVED lines=9> */
.L_x_142:
        /* <DEDUP_REMOVED lines=9> */
.L_x_144:
        /* <DEDUP_REMOVED lines=9> */
.L_x_146:
        /* <DEDUP_REMOVED lines=9> */
.L_x_148:
        /* <DEDUP_REMOVED lines=9> */
.L_x_150:
        /* <DEDUP_REMOVED lines=9> */
.L_x_152:
        /* <DEDUP_REMOVED lines=9> */
.L_x_154:
[----:B------:R-:W-:-:S04]  /*2dd0*/  UIADD3 UR4, UPT, UPT, UR4, 0x1, URZ ;  /* 0x0000000104047890 */ /* 0x000fc8000fffe0ff */
[----:B------:R-:W-:-:S04]  /*2de0*/  UISETP.NE.AND UP0, UPT, UR4, 0xb, UPT ;  /* 0x0000000b0400788c */ /* 0x000fc8000bf05270 */
[----:B------:R-:W-:Y:S02]  /*2df0*/  USEL UR5, URZ, 0x1, UP0 ;  /* 0x00000001ff057887 */ /* 0x000fe40008000000 */
[----:B------:R-:W-:-:S04]  /*2e00*/  USEL UR4, UR4, URZ, UP0 ;  /* 0x000000ff04047287 */ /* 0x000fc80008000000 */
[----:B------:R-:W-:Y:S01]  /*2e10*/  ULEA UR4, UR4, UR7, 0x3 ;  /* 0x0000000704047291 */ /* 0x000fe2000f8e18ff */
[----:B------:R-:W-:-:S04]  /*2e20*/  LOP3.LUT R2, R2, UR5, RZ, 0x3c, !PT ;  /* 0x0000000502027c12 */ /* 0x000fc8000f8e3cff */
[----:B------:R-:W-:Y:S01]  /*2e30*/  SHF.L.U32 R2, R2, 0x1f, RZ ;  /* 0x0000001f02027819 */ /* 0x000fe200000006ff */
[----:B-1----:R-:W-:-:S07]  /*2e40*/  IMAD.U32 R0, RZ, RZ, UR4 ;  /* 0x00000004ff007e24 */ /* 0x002fce000f8e00ff */
.L_x_54:
[----:B-1----:R1:W2:Y:S02]  /*2e50*/  SYNCS.PHASECHK.TRANS64.TRYWAIT P0, [R0+URZ], R2 ;  /* 0x00000002000075a7 */ /* 0x0022a400080011ff */
[----:B--2---:R-:W-:Y:S05]  /*2e60*/  @!P0 NANOSLEEP.SYNCS 0x989680 ;  /* 0x009896800000895d */ /* 0x004fea0003900000 */
[----:B------:R-:W2:Y:S02]  /*2e70*/  @!P0 SYNCS.PHASECHK.TRANS64 P0, [R0+URZ], R2 ;  /* 0x00000002000085a7 */ /* 0x000ea400080010ff */
[----:B--2---:R-:W-:Y:S05]  /*2e80*/  @P0 EXIT ;  /* 0x000000000000094d */ /* 0x004fea0003800000 */
[----:B------:R-:W-:Y:S05]  /*2e90*/  BRA `(.L_x_54) ;  /* 0xfffffffc00ec7947 */ /* 0x000fea000383ffff */
.L_x_23:
[----:B------:R-:W-:-:S04]  /*2ea0*/  UISETP.NE.AND UP0, UPT, UR15, URZ, UPT ;  /* 0x000000ff0f00728c */ /* 0x000fc8000bf05270 */
[----:B------:R-:W-:-:S09]  /*2eb0*/  UISETP.NE.OR UP0, UPT, UR14, 0x1, UP0 ;  /* 0x000000010e00788c */ /* 0x000fd20008705670 */
[----:B------:R-:W-:Y:S05]  /*2ec0*/  BRA.U UP0, `(.L_x_55) ;  /* 0x0000000500487547 */ /* 0x000fea000b800000 */
[----:B------:R-:W-:Y:S01]  /*2ed0*/  ISETP.GE.U32.AND P2, PT, R0, 0x2, PT ;  /* 0x000000020000780c */ /* 0x000fe20003f46070 */
[----:B------:R-:W-:Y:S01]  /*2ee0*/  IMAD.MOV.U32 R12, RZ, RZ, 0x1 ;  /* 0x00000001ff0c7424 */ /* 0x000fe200078e00ff */
[----:B------:R-:W-:Y:S02]  /*2ef0*/  CS2R R10, SRZ ;  /* 0x00000000000a7805 */ /* 0x000fe4000001ff00 */
[----:B------:R-:W-:Y:S01]  /*2f00*/  CS2R R8, SRZ ;  /* 0x0000000000087805 */ /* 0x000fe2000001ff00 */
[----:B------:R-:W-:Y:S01]  /*2f10*/  UMOV UR4, 0x400 ;  /* 0x0000040000047882 */ /* 0x000fe20000000000 */
[----:B------:R-:W-:Y:S01]  /*2f20*/  UMOV UR5, URZ ;  /* 0x000000ff00057c82 */ /* 0x000fe20008000000 */
[----:B------:R-:W-:-:S12]  /*2f30*/  ULEA UR15, UR15, UR4, 0x18 ;  /* 0x000000040f0f7291 */ /* 0x000fd8000f8ec0ff */
.L_x_59:
[----:B------:R-:W-:Y:S02]  /*2f40*/  LEA R2, R8, UR15, 0x3 ;  /* 0x0000000f08027c11 */ /* 0x000fe4000f8e18ff */
[----:B------:R-:W-:-:S03]  /*2f50*/  SHF.L.U32 R4, R9, 0x1f, RZ ;  /* 0x0000001f09047819 */ /* 0x000fc600000006ff */
[----:B------:R-:W-:Y:S01]  /*2f60*/  VIADD R5, R2, 0x140 ;  /* 0x0000014002057836 */ /* 0x000fe20000000000 */
[----:B------:R-:W1:Y:S02]  /*2f70*/  SYNCS.PHASECHK.TRANS64.TRYWAIT P0, [R2+URZ+0x130], R4 ;  /* 0x00013004020075a7 */ /* 0x000e6400080011ff */
[----:B-1----:R-:W-:Y:S05]  /*2f80*/  @!P0 BRA `(.L_x_56) ;  /* 0x0000007800648947 */ /* 0x002fea0003800000 */
.L_x_155:
[----:B------:R-:W-:Y:S01]  /*2f90*/  ULEA UR4, UR5, UR15, 0x3 ;  /* 0x0000000f05047291 */ /* 0x000fe2000f8e18ff */
[----:B-1----:R-:W-:Y:S01]  /*2fa0*/  PRMT R2, RZ, 0x654, R5 ;  /* 0x00000654ff027816 */ /* 0x002fe20000000005 */
[----:B------:R-:W-:Y:S01]  /*2fb0*/  @!P2 IMAD.MOV.U32 R4, RZ, RZ, 0x10 ;  /* 0x00000010ff04a424 */ /* 0x000fe200078e00ff */
[----:B------:R-:W-:Y:S01]  /*2fc0*/  SHF.L.U32 R5, R12, 0x1f, RZ ;  /* 0x0000001f0c057819 */ /* 0x000fe200000006ff */
[----:B------:R-:W-:Y:S01]  /*2fd0*/  UIADD3 UR6, UPT, UPT, UR4, 0xe0, URZ ;  /* 0x000000e004067890 */ /* 0x000fe2000fffe0ff */
[----:B------:R1:W-:Y:S05]  /*2fe0*/  SYNCS.ARRIVE.TRANS64.RED.A1T0 RZ, [R2+URZ], RZ ;  /* 0x000000ff02ff79a7 */ /* 0x0003ea00081004ff */
[----:B------:R-:W-:Y:S01]  /*2ff0*/  IMAD.U32 R6, RZ, RZ, UR6 ;  /* 0x00000006ff067e24 */ /* 0x000fe2000f8e00ff */
[----:B------:R-:W2:Y:S04]  /*3000*/  SYNCS.PHASECHK.TRANS64.TRYWAIT P0, [UR4+0xf0], R5 ;  /* 0x0000f005ff0075a7 */ /* 0x000ea80008001104 */
[----:B------:R-:W-:Y:S01]  /*3010*/  PRMT R6, R0, 0x654, R6 ;  /* 0x0000065400067816 */ /* 0x000fe20000000006 */
[----:B-12---:R-:W-:Y:S06]  /*3020*/  @!P0 BRA `(.L_x_57) ;  /* 0x0000007800508947 */ /* 0x006fec0003800000 */
.L_x_157:
[----:B------:R-:W-:Y:S01]  /*3030*/  ULEA UR6, UR5, UR15, 0x4 ;  /* 0x0000000f05067291 */ /* 0x000fe2000f8e20ff */
[----:B------:R-:W-:Y:S01]  /*3040*/  SEL R3, R6, R3, !P2 ;  /* 0x0000000306037207 */ /* 0x000fe20005000000 */
[----:B------:R-:W-:Y:S01]  /*3050*/  UIADD3 UR7, UPT, UPT, UR4, 0xe0, URZ ;  /* 0x000000e004077890 */ /* 0x000fe2000fffe0ff */
[----:B-1----:R-:W-:Y:S01]  /*3060*/  LEA R2, R11, UR15, 0x3 ;  /* 0x0000000f0b027c11 */ /* 0x002fe2000f8e18ff */
[----:B------:R-:W-:Y:S01]  /*3070*/  UIADD3 UR6, UPT, UPT, UR6, 0x160, URZ ;  /* 0x0000016006067890 */ /* 0x000fe2000fffe0ff */
[----:B------:R1:W-:Y:S01]  /*3080*/  @!P2 SYNCS.ARRIVE.TRANS64.RED RZ, [R3+URZ], R4 ;  /* 0x0000000403ffa9a7 */ /* 0x0003e200080004ff */
[----:B------:R-:W-:Y:S01]  /*3090*/  UIADD3 UR4, UPT, UPT, UR5, 0x1, URZ ;  /* 0x0000000105047890 */ /* 0x000fe2000fffe0ff */
[----:B------:R-:W-:-:S03]  /*30a0*/  VIADD R8, R8, 0x1 ;  /* 0x0000000108087836 */ /* 0x000fc60000000000 */
[----:B------:R-:W-:Y:S02]  /*30b0*/  UISETP.NE.AND UP0, UPT, UR4, 0x2, UPT ;  /* 0x000000020400788c */ /* 0x000fe4000bf05270 */
[----:B------:R-:W-:Y:S01]  /*30c0*/  ISETP.NE.AND P0, PT, R8, 0x2, PT ;  /* 0x000000020800780c */ /* 0x000fe20003f05270 */
[----:B------:R-:W-:Y:S06]  /*30d0*/  UGETNEXTWORKID.BROADCAST [UR6], [UR7] ;  /* 0x00000000060073ca */ /* 0x000fec0008000100 */
[----:B------:R-:W-:Y:S02]  /*30e0*/  USEL UR6, URZ, 0x1, UP0 ;  /* 0x00000001ff067887 */ /* 0x000fe40008000000 */
[----:B------:R-:W-:-:S04]  /*30f0*/  USEL UR5, UR4, URZ, UP0 ;  /* 0x000000ff04057287 */ /* 0x000fc80008000000 */
[----:B------:R-:W-:Y:S02]  /*3100*/  LOP3.LUT R12, R12, UR6, RZ, 0x3c, !PT ;  /* 0x000000060c0c7c12 */ /* 0x000fe4000f8e3cff */
[----:B-1----:R-:W-:-:S04]  /*3110*/  SHF.L.U32 R4, R10, 0x1f, RZ ;  /* 0x0000001f0a047819 */ /* 0x002fc800000006ff */
[----:B------:R-:W1:Y:S02]  /*3120*/  SYNCS.PHASECHK.TRANS64.TRYWAIT P1, [R2+URZ+0xe0], R4 ;  /* 0x0000e004020075a7 */ /* 0x000e6400080211ff */
[----:B-1----:R-:W-:Y:S05]  /*3130*/  @!P1 BRA `(.L_x_58) ;  /* 0x0000007800249947 */ /* 0x002fea0003800000 */
.L_x_158:
[C---:B-1----:R-:W-:Y:S01]  /*3140*/  LEA R4, R11.reuse, UR15, 0x4 ;  /* 0x0000000f0b047c11 */ /* 0x042fe2000f8e20ff */
[----:B------:R-:W-:Y:S01]  /*3150*/  VIADD R2, R2, 0xf0 ;  /* 0x000000f002027836 */ /* 0x000fe20000000000 */
[----:B------:R-:W-:Y:S01]  /*3160*/  SEL R8, R8, RZ, P0 ;  /* 0x000000ff08087207 */ /* 0x000fe20000000000 */
[----:B------:R-:W-:-:S03]  /*3170*/  VIADD R11, R11, 0x1 ;  /* 0x000000010b0b7836 */ /* 0x000fc60000000000 */
[----:B------:R-:W1:Y:S01]  /*3180*/  LDS.128 R4, [R4+0x160] ;  /* 0x0001600004047984 */ /* 0x000e620000000c00 */
[----:B------:R-:W-:Y:S02]  /*3190*/  PRMT R2, RZ, 0x654, R2 ;  /* 0x00000654ff027816 */ /* 0x000fe40000000002 */
[C---:B------:R-:W-:Y:S01]  /*31a0*/  ISETP.NE.AND P1, PT, R11.reuse, 0x2, PT ;  /* 0x000000020b00780c */ /* 0x040fe20003f25270 */
[----:B------:R-:W-:Y:S01]  /*31b0*/  @!PT LDS RZ, [RZ] ;  /* 0x00000000fffff984 */ /* 0x000fe20000000800 */
[----:B------:R-:W-:Y:S01]  /*31c0*/  @!PT LDS RZ, [RZ] ;  /* 0x00000000fffff984 */ /* 0x000fe20000000800 */
[----:B------:R-:W-:Y:S01]  /*31d0*/  @!PT LDS RZ, [RZ] ;  /* 0x00000000fffff984 */ /* 0x000fe20000000800 */
[----:B------:R-:W-:Y:S01]  /*31e0*/  @!PT LDS RZ, [RZ] ;  /* 0x00000000fffff984 */ /* 0x000fe20000000800 */
[----:B------:R2:W-:Y:S06]  /*31f0*/  MEMBAR.ALL.CTA ;  /* 0x0000000000007992 */ /* 0x0005ec0000008000 */
[----:B--2---:R-:W2:Y:S01]  /*3200*/  FENCE.VIEW.ASYNC.S ;  /* 0x00000000000073c6 */ /* 0x004ea20000000000 */
[----:B------:R-:W-:Y:S01]  /*3210*/  SEL R11, R11, RZ, P1 ;  /* 0x000000ff0b0b7207 */ /* 0x000fe20000800000 */
[----:B--2---:R2:W-:Y:S01]  /*3220*/  SYNCS.ARRIVE.TRANS64.RED.A1T0 RZ, [R2+URZ], RZ ;  /* 0x000000ff02ff79a7 */ /* 0x0045e200081004ff */
[----:B-1----:R-:W-:-:S02]  /*3230*/  LOP3.LUT P3, RZ, R6, 0x1, RZ, 0xc0, !PT ;  /* 0x0000000106ff7812 */ /* 0x002fc4000786c0ff */
[----:B------:R-:W-:-:S04]  /*3240*/  SEL R4, RZ, 0x1, P1 ;  /* 0x00000001ff047807 */ /* 0x000fc80000800000 */
[----:B------:R-:W-:Y:S02]  /*3250*/  LOP3.LUT R10, R10, R4, RZ, 0x3c, !PT ;  /* 0x000000040a0a7212 */ /* 0x000fe400078e3cff */
[----:B--2---:R-:W-:-:S04]  /*3260*/  SEL R2, RZ, 0x1, P0 ;  /* 0x00000001ff027807 */ /* 0x004fc80000000000 */
[----:B------:R-:W-:Y:S01]  /*3270*/  LOP3.LUT R9, R9, R2, RZ, 0x3c, !PT ;  /* 0x0000000209097212 */ /* 0x000fe200078e3cff */
[----:B------:R-:W-:Y:S06]  /*3280*/  @P3 BRA `(.L_x_59) ;  /* 0xfffffffc002c3947 */ /* 0x000fec000383ffff */
[----:B------:R-:W-:Y:S01]  /*3290*/  ULEA UR4, UR5, UR15, 0x3 ;  /* 0x0000000f05047291 */ /* 0x000fe2000f8e18ff */
[----:B------:R-:W-:-:S08]  /*32a0*/  SHF.L.U32 R2, R12, 0x1f, RZ ;  /* 0x0000001f0c027819 */ /* 0x000fd000000006ff */
[----:B------:R-:W1:Y:S02]  /*32b0*/  SYNCS.PHASECHK.TRANS64 P0, [UR4+0xf0], R2 ;  /* 0x0000f002ff0075a7 */ /* 0x000e640008001004 */
[----:B-1----:R-:W-:Y:S05]  /*32c0*/  @P0 BRA `(.L_x_60) ;  /* 0x0000000000080947 */ /* 0x002fea0003800000 */
[----:B------:R-:W1:Y:S02]  /*32d0*/  SYNCS.PHASECHK.TRANS64.TRYWAIT P0, [UR4+0xf0], R2 ;  /* 0x0000f002ff0075a7 */ /* 0x000e640008001104 */
[----:B-1----:R-:W-:Y:S05]  /*32e0*/  @!P0 BRA `(.L_x_61) ;  /* 0x0000007400cc8947 */ /* 0x002fea0003800000 */
.L_x_60:
[----:B------:R-:W-:-:S04]  /*32f0*/  UIADD3 UR6, UPT, UPT, UR5, 0x1, URZ ;  /* 0x0000000105067890 */ /* 0x000fc8000fffe0ff */
[----:B------:R-:W-:-:S04]  /*3300*/  UISETP.NE.AND UP0, UPT, UR6, 0x2, UPT ;  /* 0x000000020600788c */ /* 0x000fc8000bf05270 */
[----:B------:R-:W-:Y:S02]  /*3310*/  USEL UR7, URZ, 0x1, UP0 ;  /* 0x00000001ff077887 */ /* 0x000fe40008000000 */
[----:B------:R-:W-:-:S04]  /*3320*/  USEL UR6, UR6, URZ, UP0 ;  /* 0x000000ff06067287 */ /* 0x000fc80008000000 */
[----:B------:R-:W-:Y:S01]  /*3330*/  ULEA UR6, UR6, UR15, 0x3 ;  /* 0x0000000f06067291 */ /* 0x000fe2000f8e18ff */
[----:B-1----:R-:W-:-:S04]  /*3340*/  LOP3.LUT R2, R12, UR7, RZ, 0x3c, !PT ;  /* 0x000000070c027c12 */ /* 0x002fc8000f8e3cff */
[----:B------:R-:W-:-:S04]  /*3350*/  SHF.L.U32 R0, R2, 0x1f, RZ ;  /* 0x0000001f02007819 */ /* 0x000fc800000006ff */
[----:B------:R-:W1:Y:S02]  /*3360*/  SYNCS.PHASECHK.TRANS64 P0, [UR6+0xf0], R0 ;  /* 0x0000f000ff0075a7 */ /* 0x000e640008001006 */
[----:B-1----:R-:W-:Y:S05]  /*3370*/  @P0 EXIT ;  /* 0x000000000000094d */ /* 0x002fea0003800000 */
[----:B------:R-:W-:Y:S02]  /*3380*/  SHF.L.U32 R2, R2, 0x1f, RZ ;  /* 0x0000001f02027819 */ /* 0x000fe400000006ff */
[----:B------:R-:W-:-:S07]  /*3390*/  MOV R0, UR6 ;  /* 0x0000000600007c02 */ /* 0x000fce0008000f00 */
.L_x_62:
[----:B-1----:R1:W2:Y:S02]  /*33a0*/  SYNCS.PHASECHK.TRANS64.TRYWAIT P0, [R0+URZ+0xf0], R2 ;  /* 0x0000f002000075a7 */ /* 0x0022a400080011ff */
[----:B--2---:R-:W-:Y:S05]  /*33b0*/  @!P0 NANOSLEEP.SYNCS 0x989680 ;  /* 0x009896800000895d */ /* 0x004fea0003900000 */
[----:B------:R-:W2:Y:S02]  /*33c0*/  @!P0 SYNCS.PHASECHK.TRANS64 P0, [R0+URZ+0xf0], R2 ;  /* 0x0000f002000085a7 */ /* 0x000ea400080010ff */
[----:B--2---:R-:W-:Y:S05]  /*33d0*/  @P0 EXIT ;  /* 0x000000000000094d */ /* 0x004fea0003800000 */
[----:B------:R-:W-:Y:S05]  /*33e0*/  BRA `(.L_x_62) ;  /* 0xfffffffc00ec7947 */ /* 0x000fea000383ffff */
.L_x_55:
[----:B------:R-:W-:Y:S05]  /*33f0*/  BRA.U UP5, `(.L_x_63) ;  /* 0x00000011057c7547 */ /* 0x000fea000b800000 */
[----:B------:R-:W-:Y:S01]  /*3400*/  UMOV UR5, 0x40 ;  /* 0x0000004000057882 */ /* 0x000fe20000000000 */
[----:B------:R-:W-:Y:S01]  /*3410*/  NOP ;  /* 0x0000000000007918 */ /* 0x000fe20000000000 */
[----:B------:R-:W-:Y:S01]  /*3420*/  ULEA UR5, UR15, UR5, 0x18 ;  /* 0x000000050f057291 */ /* 0x000fe2000f8ec0ff */
[----:B------:R-:W-:Y:S02]  /*3430*/  UMOV UR4, 0x400 ;  /* 0x0000040000047882 */ /* 0x000fe40000000000 */
[----:B------:R-:W-:-:S06]  /*3440*/  ULEA UR15, UR15, UR4, 0x18 ;  /* 0x000000040f0f7291 */ /* 0x000fcc000f8ec0ff */
[----:B------:R-:W1:Y:S02]  /*3450*/  LDS.U8 R0, [UR5+0x1c] ;  /* 0x00001c05ff007984 */ /* 0x000e640008000000 */
[----:B-1----:R-:W-:-:S13]  /*3460*/  ISETP.NE.AND P0, PT, R0, RZ, PT ;  /* 0x000000ff0000720c */ /* 0x002fda0003f05270 */
[----:B------:R-:W-:Y:S05]  /*3470*/  @P0 BRA `(.L_x_64) ;  /* 0x0000000400080947 */ /* 0x000fea0003800000 */
[----:B------:R-:W-:Y:S02]  /*3480*/  UISETP.NE.U32.AND UP1, UPT, UR34, 0x1, UPT ;  /* 0x000000012200788c */ /* 0x000fe4000bf25070 */
[----:B------:R-:W-:-:S07]  /*3490*/  UIADD3 UR6, UPT, UPT, UR5, 0x8, URZ ;  /* 0x0000000805067890 */ /* 0x000fce000fffe0ff */
[----:B------:R-:W-:Y:S05]  /*34a0*/  BRA.U !UP1, `(.L_x_65) ;  /* 0x00000001099c7547 */ /* 0x000fea000b800000 */
[----:B------:R-:W-:Y:S01]  /*34b0*/  ELECT P0, URZ, PT ;  /* 0x0000000000ff782f */ /* 0x000fe20003800000 */
[----:B------:R-:W-:-:S12]  /*34c0*/  BSSY B0, `(.L_x_65) ;  /* 0x0000025000007945 */ /* 0x000fd80003800000 */
[----:B------:R-:W-:Y:S05]  /*34d0*/  @!P0 BRA `(.L_x_66) ;  /* 0x00000000008c8947 */ /* 0x000fea0003800000 */
[----:B------:R-:W-:-:S05]  /*34e0*/  UMOV UR4, 0x10 ;  /* 0x0000001000047882 */ /* 0x000fca0000000000 */
[----:B------:R-:W-:Y:S04]  /*34f0*/  DEPBAR.LE SB1, 0x36 ;  /* 0x00009d800000791a */ /* 0x000fe80000000000 */
[----:B------:R-:W1:Y:S02]  /*3500*/  UTCATOMSWS.2CTA.FIND_AND_SET.ALIGN UP0, UR4, UR4 ;  /* 0x00000004000475e3 */ /* 0x000e640008200800 */
[----:B-1----:R-:W-:Y:S01]  /*3510*/  MOV R10, UR4 ;  /* 0x00000004000a7c02 */ /* 0x002fe20008000f00 */
[----:B------:R-:W-:Y:S06]  /*3520*/  BRA.U UP0, `(.L_x_67) ;  /* 0x0000000100187547 */ /* 0x000fec000b800000 */
.L_x_68:
[----:B------:R-:W-:Y:S05]  /*3530*/  NANOSLEEP 0x64 ;  /* 0x000000640000795d */ /* 0x000fea0003800000 */
[----:B------:R-:W-:-:S05]  /*3540*/  UMOV UR4, 0x10 ;  /* 0x0000001000047882 */ /* 0x000fca0000000000 */
[----:B------:R-:W-:Y:S04]  /*3550*/  DEPBAR.LE SB1, 0x36 ;  /* 0x00009d800000791a */ /* 0x000fe80000000000 */
[----:B------:R-:W1:Y:S02]  /*3560*/  UTCATOMSWS.2CTA.FIND_AND_SET.ALIGN UP0, UR4, UR4 ;  /* 0x00000004000475e3 */ /* 0x000e640008200800 */
[----:B-1----:R-:W-:Y:S01]  /*3570*/  MOV R10, UR4 ;  /* 0x00000004000a7c02 */ /* 0x002fe20008000f00 */
[----:B------:R-:W-:Y:S05]  /*3580*/  BRA.U !UP0, `(.L_x_68) ;  /* 0xfffffffd08e87547 */ /* 0x000fea000b83ffff */
.L_x_67:
[----:B------:R-:W1:Y:S01]  /*3590*/  LDS R6, [UR5+0x10] ;  /* 0x00001005ff067984 */ /* 0x000e620008000800 */
[----:B------:R-:W-:Y:S01]  /*35a0*/  IMAD.U32 R0, RZ, RZ, UR15 ;  /* 0x0000000fff007e24 */ /* 0x000fe2000f8e00ff */
[----:B------:R-:W-:-:S03]  /*35b0*/  MOV R4, UR33 ;  /* 0x0000002100047c02 */ /* 0x000fc60008000f00 */
[----:B------:R-:W-:Y:S01]  /*35c0*/  VIADD R0, R0, 0x180 ;  /* 0x0000018000007836 */ /* 0x000fe20000000000 */
[----:B-1----:R-:W-:-:S04]  /*35d0*/  SHF.L.U32 R6, R6, 0x1f, RZ ;  /* 0x0000001f06067819 */ /* 0x002fc800000006ff */
[----:B------:R-:W1:Y:S02]  /*35e0*/  SYNCS.PHASECHK.TRANS64.TRYWAIT P0, [UR5+0x8], R6 ;  /* 0x00000806ff0075a7 */ /* 0x000e640008001105 */
[----:B-1----:R-:W-:Y:S05]  /*35f0*/  @P0 BRA `(.L_x_69) ;  /* 0x0000000000080947 */ /* 0x002fea0003800000 */
[----:B------:R-:W1:Y:S02]  /*3600*/  SYNCS.PHASECHK.TRANS64.TRYWAIT P0, [UR5+0x8], R6 ;  /* 0x00000806ff0075a7 */ /* 0x000e640008001105 */
[----:B-1----:R-:W-:Y:S05]  /*3610*/  @!P0 BRA `(.L_x_70) ;  /* 0x0000007400188947 */ /* 0x002fea0003800000 */
.L_x_69:
[----:B------:R-:W-:Y:S01]  /*3620*/  PRMT R4, R4, 0x654, R0 ;  /* 0x0000065404047816 */ /* 0x000fe20000000000 */
[----:B------:R-:W-:Y:S01]  /*3630*/  HFMA2 R0, -RZ, RZ, 0, 5.9604644775390625e-08 ;  /* 0x00000001ff007431 */ /* 0x000fe200000001ff */
[----:B------:R-:W-:Y:S01]  /*3640*/  UPRMT UR4, UR33, 0x654, UR6 ;  /* 0x0000065421047896 */ /* 0x000fe20008000006 */
[----:B------:R-:W-:Y:S02]  /*3650*/  IMAD.MOV.U32 R8, RZ, RZ, 0xffff ;  /* 0x0000ffffff087424 */ /* 0x000fe400078e00ff */
[----:B-1----:R-:W-:Y:S02]  /*3660*/  IMAD.MOV.U32 R6, RZ, RZ, 0x4 ;  /* 0x00000004ff067424 */ /* 0x002fe400078e00ff */
[----:B------:R-:W-:Y:S01]  /*3670*/  IMAD.SHL.U32 R9, R10, 0x20, RZ ;  /* 0x000000200a097824 */ /* 0x000fe200078e00ff */
[----:B------:R-:W-:Y:S02]  /*3680*/  MOV R5, UR4 ;  /* 0x0000000400057c02 */ /* 0x000fe40008000f00 */
[-C--:B------:R-:W-:Y:S01]  /*3690*/  SHF.L.U32 R8, R8, R10.reuse, RZ ;  /* 0x0000000a08087219 */ /* 0x080fe200000006ff */
[----:B------:R1:W-:Y:S01]  /*36a0*/  SYNCS.ARRIVE.TRANS64.RED RZ, [UR4], R6 ;  /* 0x00000006ffff79a7 */ /* 0x0003e20008000404 */
[----:B------:R-:W-:Y:S01]  /*36b0*/  SHF.L.U32 R7, R0, R10, RZ ;  /* 0x0000000a00077219 */ /* 0x000fe200000006ff */
[----:B------:R1:W-:Y:S04]  /*36c0*/  STS [UR15+0x180], R9 ;  /* 0x00018009ff007988 */ /* 0x0003e8000800080f */
[----:B------:R1:W-:Y:S04]  /*36d0*/  STAS [R4.64], R10 ;  /* 0x0000000a04007dbd */ /* 0x0003e8000c0008ff */
[----:B------:R1:W-:Y:S04]  /*36e0*/  ATOMS.OR RZ, [UR5+0x14], R8 ;  /* 0x00001408ffff798c */ /* 0x0003e8000b000005 */
[----:B------:R1:W-:Y:S04]  /*36f0*/  ATOMS.OR RZ, [UR5+0x18], R7 ;  /* 0x00001807ffff798c */ /* 0x0003e8000b000005 */
[----:B------:R1:W-:Y:S02]  /*3700*/  ATOMS.XOR RZ, [UR5+0x10], R0 ;  /* 0x00001000ffff798c */ /* 0x0003e4000b800005 */
.L_x_66:
[----:B------:R-:W-:Y:S05]  /*3710*/  BSYNC B0 ;  /* 0x0000000000007941 */ /* 0x000fea0003800000 */
.L_x_65:
[----:B------:R-:W-:Y:S05]  /*3720*/  BRA.U UP1, `(.L_x_71) ;  /* 0x00000001016c7547 */ /* 0x000fea000b800000 */
[----:B------:R-:W-:-:S03]  /*3730*/  UMOV UR4, 0xffffffff ;  /* 0xffffffff00047882 */ /* 0x000fc60000000000 */
[----:B------:R-:W-:Y:S05]  /*3740*/  BRA.DIV UR4, `(.L_x_72) ;  /* 0x0000007204e47947 */ /* 0x000fea000b800000 */
[----:B------:R-:W-:-:S13]  /*3750*/  ELECT P6, URZ, PT ;  /* 0x0000000000ff782f */ /* 0x000fda00038c0000 */
.L_x_162:
[----:B------:R-:W-:Y:S05]  /*3760*/  @!P6 BRA `(.L_x_71) ;  /* 0x00000000005ce947 */ /* 0x000fea0003800000 */
[----:B-1----:R-:W1:Y:S02]  /*3770*/  LDS R4, [UR5+0x10] ;  /* 0x00001005ff047984 */ /* 0x002e640008000800 */
[----:B-1----:R-:W-:-:S04]  /*3780*/  SHF.L.U32 R4, R4, 0x1f, RZ ;  /* 0x0000001f04047819 */ /* 0x002fc800000006ff */
[----:B------:R-:W1:Y:S02]  /*3790*/  SYNCS.PHASECHK.TRANS64.TRYWAIT P0, [UR5+0x8], R4 ;  /* 0x00000804ff0075a7 */ /* 0x000e640008001105 */
[----:B-1----:R-:W-:Y:S05]  /*37a0*/  @P0 BRA `(.L_x_73) ;  /* 0x0000000000080947 */ /* 0x002fea0003800000 */
[----:B------:R-:W1:Y:S02]  /*37b0*/  SYNCS.PHASECHK.TRANS64.TRYWAIT P0, [UR5+0x8], R4 ;  /* 0x00000804ff0075a7 */ /* 0x000e640008001105 */
[----:B-1----:R-:W-:Y:S05]  /*37c0*/  @!P0 BRA `(.L_x_74) ;  /* 0x0000007000e48947 */ /* 0x002fea0003800000 */
.L_x_73:
[----:B------:R-:W2:Y:S01]  /*37d0*/  LDS R6, [UR15+0x180] ;  /* 0x0001800fff067984 */ /* 0x000ea20008000800 */
[----:B-1----:R-:W-:Y:S02]  /*37e0*/  HFMA2 R0, -RZ, RZ, 0, 5.9604644775390625e-08 ;  /* 0x00000001ff007431 */ /* 0x002fe400000001ff */
[----:B------:R-:W-:Y:S01]  /*37f0*/  IMAD.MOV.U32 R4, RZ, RZ, 0xffff ;  /* 0x0000ffffff047424 */ /* 0x000fe200078e00ff */
[----:B------:R-:W-:Y:S01]  /*3800*/  UPRMT UR4, UR33, 0x654, UR6 ;  /* 0x0000065421047896 */ /* 0x000fe20008000006 */
[----:B--2---:R-:W-:-:S03]  /*3810*/  IMAD.SHL.U32 R5, R6, 0x20, RZ ;  /* 0x0000002006057824 */ /* 0x004fc600078e00ff */
[-C--:B------:R-:W-:Y:S02]  /*3820*/  SHF.L.U32 R4, R4, R6.reuse, RZ ;  /* 0x0000000604047219 */ /* 0x080fe400000006ff */
[----:B------:R-:W-:Y:S01]  /*3830*/  SHF.L.U32 R6, R0, R6, RZ ;  /* 0x0000000600067219 */ /* 0x000fe200000006ff */
[----:B------:R2:W-:Y:S04]  /*3840*/  STS [UR15+0x180], R5 ;  /* 0x00018005ff007988 */ /* 0x0005e8000800080f */
[----:B------:R2:W-:Y:S04]  /*3850*/  ATOMS.OR RZ, [UR5+0x14], R4 ;  /* 0x00001404ffff798c */ /* 0x0005e8000b000005 */
[----:B------:R2:W-:Y:S01]  /*3860*/  ATOMS.OR RZ, [UR5+0x18], R6 ;  /* 0x00001806ffff798c */ /* 0x0005e2000b000005 */
[----:B------:R-:W-:Y:S03]  /*3870*/  SYNCS.ARRIVE.TRANS64.RED.A1T0 RZ, [UR4], RZ ;  /* 0x000000ffffff79a7 */ /* 0x000fe60008100404 */
[----:B------:R2:W-:Y:S01]  /*3880*/  ATOMS.XOR RZ, [UR5+0x10], R0 ;  /* 0x00001000ffff798c */ /* 0x0005e2000b800005 */
[----:B------:R-:W-:Y:S05]  /*3890*/  BRA `(.L_x_71) ;  /* 0x0000000000107947 */ /* 0x000fea0003800000 */
.L_x_64:
[----:B------:R-:W-:Y:S02]  /*38a0*/  MOV R0, 0xffffffff ;  /* 0xffffffff00007802 */ /* 0x000fe40000000f00 */
[----:B------:R-:W-:-:S03]  /*38b0*/  MOV R4, 0x38e0 ;  /* 0x000038e000047802 */ /* 0x000fc60000000f00 */
[----:B------:R1:W-:Y:S04]  /*38c0*/  STS [UR15+0x180], R0 ;  /* 0x00018000ff007988 */ /* 0x0003e8000800080f */
[----:B-1---5:R-:W-:Y:S05]  /*38d0*/  CALL.REL.NOINC `($__internal_1_$__cuda_sm10x_tcgen05_guardrail_trap_phase_invalid_during_alloc) ;  /* 0x0000007400ec7944 */ /* 0x022fea0003c00000 */
.L_x_71:
[----:B------:R-:W-:Y:S05]  /*38e0*/  WARPSYNC.ALL ;  /* 0x0000000000007948 */ /* 0x000fea0003800000 */
[----:B------:R-:W3:Y:S01]  /*38f0*/  S2UR UR4, SR_CgaCtaId ;  /* 0x00000000000479c3 */ /* 0x000ee20000008800 */
[----:B------:R-:W-:Y:S01]  /*3900*/  UMOV UR18, 0x400 ;  /* 0x0000040000127882 */ /* 0x000fe20000000000 */
[----:B------:R-:W-:-:S06]  /*3910*/  NOP ;  /* 0x0000000000007918 */ /* 0x000fcc0000000000 */
[----:B------:R-:W-:Y:S06]  /*3920*/  BAR.ARV 0x6, 0xa0 ;  /* 0x0182800000007b1d */ /* 0x000fec0000002000 */
[----:B------:R-:W4:Y:S01]  /*3930*/  LDCU UR6, c[0x0][0x38c] ;  /* 0x00007180ff0677ac */ /* 0x000f220008000800 */
[----:B------:R-:W-:Y:S01]  /*3940*/  LOP3.LUT R3, R3, 0xffff, RZ, 0xc0, !PT ;  /* 0x0000ffff03037812 */ /* 0x000fe200078ec0ff */
[----:B-1----:R-:W-:Y:S01]  /*3950*/  IMAD.MOV.U32 R10, RZ, RZ, 0x1 ;  /* 0x00000001ff0a7424 */ /* 0x002fe200078e00ff */
[----:B------:R-:W-:Y:S02]  /*3960*/  LOP3.LUT R2, R2, 0xffff, RZ, 0xc0, !PT ;  /* 0x0000ffff02027812 */ /* 0x000fe400078ec0ff */
[----:B------:R-:W-:-:S02]  /*3970*/  CS2R R8, SRZ ;  /* 0x0000000000087805 */ /* 0x000fc4000001ff00 */
[----:B------:R-:W-:Y:S01]  /*3980*/  R2UR UR21, R3 ;  /* 0x00000000031572ca */ /* 0x000fe200000e0000 */
[----:B------:R-:W-:Y:S01]  /*3990*/  UMOV UR24, URZ ;  /* 0x000000ff00187c82 */ /* 0x000fe20008000000 */
[----:B------:R-:W-:Y:S01]  /*39a0*/  R2UR UR31, R2 ;  /* 0x00000000021f72ca */ /* 0x000fe200000e0000 */
[----:B------:R-:W-:Y:S01]  /*39b0*/  IMAD.MOV.U32 R2, RZ, RZ, RZ ;  /* 0x000000ffff027224 */ /* 0x000fe200078e00ff */
[----:B------:R-:W-:Y:S01]  /*39c0*/  UMOV UR15, URZ ;  /* 0x000000ff000f7c82 */ /* 0x000fe20008000000 */
[----:B---3--:R-:W-:Y:S01]  /*39d0*/  ULEA UR18, UR4, UR18, 0x18 ;  /* 0x0000001204127291 */ /* 0x008fe2000f8ec0ff */
[----:B------:R-:W-:Y:S01]  /*39e0*/  UMOV UR14, URZ ;  /* 0x000000ff000e7c82 */ /* 0x000fe20008000000 */
[----:B------:R-:W-:Y:S02]  /*39f0*/  UISETP.NE.AND UP3, UPT, UR34, URZ, UPT ;  /* 0x000000ff2200728c */ /* 0x000fe4000bf65270 */
[----:B------:R-:W-:Y:S02]  /*3a00*/  UIADD3 UR5, UPT, UPT, UR18, 0x14400, URZ ;  /* 0x0001440012057890 */ /* 0x000fe4000fffe0ff */
[----:B------:R-:W-:-:S03]  /*3a10*/  UIADD3 UR4, UPT, UPT, UR18, 0x2a400, URZ ;  /* 0x0002a40012047890 */ /* 0x000fc6000fffe0ff */
[----:B--2---:R-:W1:Y:S01]  /*3a20*/  LDS R0, [UR18+0x180] ;  /* 0x00018012ff007984 */ /* 0x004e620008000800 */
[----:B----4-:R-:W-:Y:S02]  /*3a30*/  UIADD3 UR6, UPT, UPT, UR6, 0x1f, URZ ;  /* 0x0000001f06067890 */ /* 0x010fe4000fffe0ff */
[----:B------:R-:W-:Y:S02]  /*3a40*/  USHF.R.U32.HI UR5, URZ, 0x4, UR5 ;  /* 0x00000004ff057899 */ /* 0x000fe40008011605 */
[----:B------:R-:W-:Y:S02]  /*3a50*/  USHF.R.S32.HI UR25, URZ, 0x1f, UR6 ;  /* 0x0000001fff197899 */ /* 0x000fe40008011406 */
[----:B------:R-:W-:Y:S02]  /*3a60*/  USHF.R.U32.HI UR4, URZ, 0x4, UR4 ;  /* 0x00000004ff047899 */ /* 0x000fe40008011604 */
[----:B------:R-:W-:Y:S02]  /*3a70*/  ULEA.HI UR25, UR25, UR6, URZ, 0x5 ;  /* 0x0000000619197291 */ /* 0x000fe4000f8f28ff */
[----:B------:R-:W-:-:S02]  /*3a80*/  ULOP3.LUT UR5, UR5, 0x3fff, URZ, 0xc0, !UPT ;  /* 0x00003fff05057892 */ /* 0x000fc4000f8ec0ff */
[----:B------:R-:W-:Y:S02]  /*3a90*/  USHF.R.S32.HI UR25, URZ, 0x5, UR25 ;  /* 0x00000005ff197899 */ /* 0x000fe40008011419 */
[----:B------:R-:W-:Y:S02]  /*3aa0*/  ULOP3.LUT UR4, UR4, 0x3fff, URZ, 0xc0, !UPT ;  /* 0x00003fff04047892 */ /* 0x000fe4000f8ec0ff */
[----:B------:R-:W-:Y:S02]  /*3ab0*/  UISETP.LT.AND UP0, UPT, UR25, 0x1, UPT ;  /* 0x000000011900788c */ /* 0x000fe4000bf01270 */
[----:B------:R-:W-:Y:S02]  /*3ac0*/  ULOP3.LUT UR22, UR5, 0x10000, URZ, 0xfc, !UPT ;  /* 0x0001000005167892 */ /* 0x000fe4000f8efcff */
[----:B------:R-:W-:Y:S02]  /*3ad0*/  ULOP3.LUT UR4, UR4, 0x10000, URZ, 0xfc, !UPT ;  /* 0x0001000004047892 */ /* 0x000fe4000f8efcff */
[----:B------:R-:W-:Y:S01]  /*3ae0*/  USEL UR30, UR25, 0x1, !UP0 ;  /* 0x00000001191e7887 */ /* 0x000fe2000c000000 */
[----:B------:R-:W-:Y:S01]  /*3af0*/  UMOV UR28, 0x0 ;  /* 0x00000000001c7882 */ /* 0x000fe20000000000 */
[----:B------:R-:W-:Y:S01]  /*3b00*/  UMOV UR29, 0x10280010 ;  /* 0x10280010001d7882 */ /* 0x000fe20000000000 */
[----:B------:R-:W-:Y:S01]  /*3b10*/  UMOV UR26, 0x0 ;  /* 0x00000000001a7882 */ /* 0x000fe20000000000 */
[----:B------:R-:W-:Y:S01]  /*3b20*/  UMOV UR27, 0x10280010 ;  /* 0x10280010001b7882 */ /* 0x000fe20000000000 */
[----:B-1----:R-:W-:-:S15]  /*3b30*/  R2UR UR32, R0 ;  /* 0x00000000002072ca */ /* 0x002fde00000e0000 */
.L_x_82:
[C---:B------:R-:W-:Y:S02]  /*3b40*/  LEA R0, R2.reuse, UR18, 0x3 ;  /* 0x0000001202007c11 */ /* 0x040fe4000f8e18ff */
[----:B------:R-:W-:Y:S02]  /*3b50*/  SHF.L.U32 R3, R9, 0x1f, RZ ;  /* 0x0000001f09037819 */ /* 0x000fe400000006ff */
[----:B------:R-:W-:Y:S02]  /*3b60*/  LEA R4, R2, UR18, 0x4 ;  /* 0x0000001202047c11 */ /* 0x000fe4000f8e20ff */
[----:B------:R-:W1:Y:S02]  /*3b70*/  SYNCS.PHASECHK.TRANS64.TRYWAIT P0, [R0+URZ+0xe0], R3 ;  /* 0x0000e003000075a7 */ /* 0x000e6400080011ff */
[----:B-1----:R-:W-:Y:S05]  /*3b80*/  @!P0 BRA `(.L_x_75) ;  /* 0x00000070000c8947 */ /* 0x002fea0003800000 */
.L_x_163:
[----:B------:R-:W2:Y:S01]  /*3b90*/  LDS.128 R4, [R4+0x160] ;  /* 0x0001600004047984 */ /* 0x000ea20000000c00 */
[----:B-1----:R-:W-:Y:S01]  /*3ba0*/  VIADD R0, R0, 0xf0 ;  /* 0x000000f000007836 */ /* 0x002fe20000000000 */
[----:B------:R-:W-:Y:S01]  /*3bb0*/  IADD3 R2, PT, PT, R2, 0x1, RZ ;  /* 0x0000000102027810 */ /* 0x000fe20007ffe0ff */
[----:B------:R-:W-:Y:S01]  /*3bc0*/  @!PT LDS RZ, [RZ] ;  /* 0x00000000fffff984 */ /* 0x000fe20000000800 */
[----:B------:R-:W-:Y:S01]  /*3bd0*/  @!PT LDS RZ, [RZ] ;  /* 0x00000000fffff984 */ /* 0x000fe20000000800 */
[----:B------:R-:W-:Y:S01]  /*3be0*/  @!PT LDS RZ, [RZ] ;  /* 0x00000000fffff984 */ /* 0x000fe20000000800 */
[----:B------:R-:W-:Y:S01]  /*3bf0*/  @!PT LDS RZ, [RZ] ;  /* 0x00000000fffff984 */ /* 0x000fe20000000800 */
[----:B------:R1:W-:Y:S06]  /*3c00*/  MEMBAR.ALL.CTA ;  /* 0x0000000000007992 */ /* 0x0003ec0000008000 */
[----:B-1----:R-:W1:Y:S01]  /*3c10*/  FENCE.VIEW.ASYNC.S ;  /* 0x00000000000073c6 */ /* 0x002e620000000000 */
[----:B------:R-:W-:-:S04]  /*3c20*/  PRMT R0, RZ, 0x654, R0 ;  /* 0x00000654ff007816 */ /* 0x000fc80000000000 */
[----:B-1----:R1:W-:Y:S01]  /*3c30*/  SYNCS.ARRIVE.TRANS64.RED.A1T0 RZ, [R0+URZ], RZ ;  /* 0x000000ff00ff79a7 */ /* 0x0023e200081004ff */
[----:B------:R-:W-:Y:S05]  /*3c40*/  BRA.U UP3, `(.L_x_76) ;  /* 0x0000000103e07547 */ /* 0x000fea000b800000 */
[----:B------:R-:W3:Y:S01]  /*3c50*/  LDCU UR5, c[0x0][0x38c] ;  /* 0x00007180ff0577ac */ /* 0x000ee20008000800 */
[----:B------:R-:W-:Y:S02]  /*3c60*/  PLOP3.LUT P1, PT, PT, PT, PT, 0x80, 0x8 ;  /* 0x000000000008781c */ /* 0x000fe40003f2f070 */
[----:B------:R-:W-:Y:S01]  /*3c70*/  SHF.L.U32 R3, R10, 0x1f, RZ ;  /* 0x0000001f0a037819 */ /* 0x000fe200000006ff */
[----:B------:R-:W-:Y:S02]  /*3c80*/  ULEA UR23, UR24, UR18, 0x3 ;  /* 0x0000001218177291 */ /* 0x000fe4000f8e18ff */
[----:B------:R-:W-:Y:S02]  /*3c90*/  UIMAD UR19, UR24, 0xa0, UR32 ;  /* 0x000000a0181378a4 */ /* 0x000fe4000f8e0220 */
[----:B---3--:R-:W-:-:S06]  /*3ca0*/  UISETP.GE.AND UP0, UPT, UR5, 0x1, UPT ;  /* 0x000000010500788c */ /* 0x008fcc000bf06270 */
[----:B------:R-:W-:-:S05]  /*3cb0*/  PLOP3.LUT P0, PT, PT, PT, UP0, 0x80, 0x8 ;  /* 0x000000000008781c */ /* 0x000fca0003f0f008 */
[----:B------:R-:W-:-:S08]  /*3cc0*/  @UP0 ULEA UR5, UR15, UR18, 0x3 ;  /* 0x000000120f050291 */ /* 0x000fd0000f8e18ff */
[----:B-1----:R-:W-:-:S04]  /*3cd0*/  @P0 SHF.L.U32 R0, R8, 0x1f, RZ ;  /* 0x0000001f08000819 */ /* 0x002fc800000006ff */
[----:B------:R1:W3:Y:S01]  /*3ce0*/  @P0 SYNCS.PHASECHK.TRANS64.TRYWAIT P1, [UR5], R0 ;  /* 0x00000000ff0005a7 */ /* 0x0002e20008021105 */
[----:B------:R-:W4:Y:S02]  /*3cf0*/  SYNCS.PHASECHK.TRANS64.TRYWAIT P0, [UR23+0x118], R3 ;  /* 0x00011803ff0075a7 */ /* 0x000f240008001117 */
[----:B-1-34-:R-:W-:Y:S05]  /*3d00*/  @!P0 BRA `(.L_x_77) ;  /* 0x0000006c00c08947 */ /* 0x01afea0003800000 */
.L_x_165:
[----:B------:R-:W-:Y:S01]  /*3d10*/  UMOV UR20, UR14 ;  /* 0x0000000e00147c82 */ /* 0x000fe20008000000 */
[----:B------:R-:W-:Y:S05]  /*3d20*/  BRA.U !UP0, `(.L_x_78) ;  /* 0x0000000108987547 */ /* 0x000fea000b800000 */
[----:B------:R-:W-:Y:S02]  /*3d30*/  UIADD3 UR20, UPT, UPT, UR30, UR14, URZ ;  /* 0x0000000e1e147290 */ /* 0x000fe4000fffe0ff */
[----:B------:R-:W-:Y:S01]  /*3d40*/  UPLOP3.LUT UP2, UPT, UPT, UPT, UPT, 0x40, 0x4 ;  /* 0x000000000004789c */ /* 0x000fe20003f4e870 */
[----:B------:R-:W-:Y:S01]  /*3d50*/  UMOV UR16, UR25 ;  /* 0x0000001900107c82 */ /* 0x000fe20008000000 */
[----:B------:R-:W-:-:S09]  /*3d60*/  UMOV UR5, UR15 ;  /* 0x0000000f00057c82 */ /* 0x000fd20008000000 */
.L_x_81:
[----:B---3--:R-:W-:Y:S01]  /*3d70*/  ULEA UR7, UR5, UR18, 0x3 ;  /* 0x0000001205077291 */ /* 0x008fe2000f8e18ff */
[----:B----4-:R-:W-:Y:S11]  /*3d80*/  @P1 BRA `(.L_x_79) ;  /* 0x00000000000c1947 */ /* 0x010ff60003800000 */
[----:B-1----:R-:W-:Y:S04]  /*3d90*/  SHF.L.U32 R3, R8, 0x1f, RZ ;  /* 0x0000001f08037819 */ /* 0x002fe800000006ff */
[----:B------:R-:W1:Y:S02]  /*3da0*/  SYNCS.PHASECHK.TRANS64.TRYWAIT P0, [UR7], R3 ;  /* 0x00000003ff0075a7 */ /* 0x000e640008001107 */
[----:B-1----:R-:W-:Y:S05]  /*3db0*/  @!P0 BRA `(.L_x_80) ;  /* 0x0000006c00ac8947 */ /* 0x002fea0003800000 */
.L_x_79:
[----:B------:R-:W-:Y:S01]  /*3dc0*/  UISETP.NE.AND UP0, UPT, UR16, 0x1, UPT ;  /* 0x000000011000788c */ /* 0x000fe2000bf05270 */
[----:B------:R-:W-:Y:S01]  /*3dd0*/  PLOP3.LUT P1, PT, PT, PT, PT, 0x80, 0x8 ;  /* 0x000000000008781c */ /* 0x000fe20003f2f070 */
[----:B------:R-:W-:Y:S02]  /*3de0*/  UIADD3 UR6, UPT, UPT, UR5, 0x1, URZ ;  /* 0x0000000105067890 */ /* 0x000fe4000fffe0ff */
[----:B------:R-:W-:Y:S02]  /*3df0*/  UIADD3 UR17, UPT, UPT, UR7, 0x58, URZ ;  /* 0x0000005807117890 */ /* 0x000fe4000fffe0ff */
[----:B------:R-:W-:Y:S01]  /*3e00*/  UISETP.NE.AND UP1, UPT, UR6, 0xb, UPT ;  /* 0x0000000b0600788c */ /* 0x000fe2000bf25270 */
[----:B------:R-:W-:Y:S01]  /*3e10*/  PLOP3.LUT P0, PT, PT, PT, UP0, 0x80, 0x8 ;  /* 0x000000000008781c */ /* 0x000fe20003f0f008 */
[----:B------:R-:W-:Y:S02]  /*3e20*/  UIADD3 UR14, UPT, UPT, UR14, 0x1, URZ ;  /* 0x000000010e0e7890 */ /* 0x000fe4000fffe0ff */
[----:B------:R-:W-:Y:S02]  /*3e30*/  USEL UR8, URZ, 0x1, UP1 ;  /* 0x00000001ff087887 */ /* 0x000fe40008800000 */
[----:B------:R-:W-:Y:S02]  /*3e40*/  USEL UR15, UR6, URZ, UP1 ;  /* 0x000000ff060f7287 */ /* 0x000fe40008800000 */
[----:B------:R-:W-:Y:S02]  /*3e50*/  UIADD3 UR16, UPT, UPT, UR16, -0x1, URZ ;  /* 0xffffffff10107890 */ /* 0x000fe4000fffe0ff */
[----:B------:R-:W-:Y:S01]  /*3e60*/  @UP0 ULEA UR6, UR15, UR18, 0x3 ;  /* 0x000000120f060291 */ /* 0x000fe2000f8e18ff */
[----:B------:R-:W-:Y:S01]  /*3e70*/  LOP3.LUT R8, R8, UR8, RZ, 0x3c, !PT ;  /* 0x0000000808087c12 */ /* 0x000fe2000f8e3cff */
[----:B------:R-:W-:Y:S01]  /*3e80*/  ULEA UR8, UR5, UR22, 0x9 ;  /* 0x0000001605087291 */ /* 0x000fe2000f8e48ff */
[----:B------:R-:W-:Y:S02]  /*3e90*/  UMOV UR7, 0x80004020 ;  /* 0x8000402000077882 */ /* 0x000fe40000000000 */
[----:B-1----:R-:W-:Y:S01]  /*3ea0*/  @P0 SHF.L.U32 R0, R8, 0x1f, RZ ;  /* 0x0000001f08000819 */ /* 0x002fe200000006ff */
[----:B------:R-:W-:Y:S01]  /*3eb0*/  UIADD3 UR10, UPT, UPT, UR8, 0x2, URZ ;  /* 0x00000002080a7890 */ /* 0x000fe2000fffe0ff */
[----:B------:R-:W-:Y:S02]  /*3ec0*/  UMOV UR9, 0x80004020 ;  /* 0x8000402000097882 */ /* 0x000fe40000000000 */
[----:B------:R3:W4:Y:S01]  /*3ed0*/  @P0 SYNCS.PHASECHK.TRANS64.TRYWAIT P1, [UR6], R0 ;  /* 0x00000000ff0005a7 */ /* 0x0007220008021106 */
[----:B------:R-:W-:Y:S02]  /*3ee0*/  UIMAD UR6, UR5, 0x140, UR4 ;  /* 0x00000140050678a4 */ /* 0x000fe4000f8e0204 */
[----:B------:R-:W-:Y:S02]  /*3ef0*/  UISETP.NE.AND UP0, UPT, UR14, UR20, UPT ;  /* 0x000000140e00728c */ /* 0x000fe4000bf05270 */
[----:B------:R-:W-:Y:S01]  /*3f00*/  UIADD3 UR12, UPT, UPT, UR6, 0x2, URZ ;  /* 0x00000002060c7890 */ /* 0x000fe2000fffe0ff */
[----:B------:R-:W-:Y:S01]  /*3f10*/  UMOV UR13, 0x80004020 ;  /* 0x80004020000d7882 */ /* 0x000fe20000000000 */
[----:B------:R-:W-:Y:S01]  /*3f20*/  UMOV UR11, 0x80004020 ;  /* 0x80004020000b7882 */ /* 0x000fe20000000000 */
[----:B------:R-:W-:Y:S02]  /*3f30*/  UMOV UR5, UR15 ;  /* 0x0000000f00057c82 */ /* 0x000fe40008000000 */
[----:B------:R3:W-:Y:S01]  /*3f40*/  UTCHMMA.2CTA gdesc[UR8], gdesc[UR6], tmem[UR19], tmem[UR28], idesc[UR29], UP2 ;  /* 0x00ff1c06080075ea */ /* 0x0007e20009200013 */
[----:B------:R-:W-:Y:S03]  /*3f50*/  UPLOP3.LUT UP2, UPT, UPT, UPT, UPT, 0x80, 0x8 ;  /* 0x000000000008789c */ /* 0x000fe60003f4f070 */
[----:B------:R3:W-:Y:S01]  /*3f60*/  UTCHMMA.2CTA gdesc[UR10], gdesc[UR12], tmem[UR19], tmem[UR26], idesc[UR27], UPT ;  /* 0x00ff1a0c0a0075ea */ /* 0x0007e2000ba00013 */
[----:B------:R3:W-:Y:S01]  /*3f70*/  UTCBAR.2CTA.MULTICAST [UR17], URZ, UR21 ;  /* 0x000000ff110073e9 */ /* 0x0007e20008200815 */
[----:B------:R-:W-:Y:S06]  /*3f80*/  BRA.U UP0, `(.L_x_81) ;  /* 0xfffffffd00787547 */ /* 0x000fec000b83ffff */
.L_x_78:
[----:B------:R-:W-:Y:S01]  /*3f90*/  UIADD3 UR5, UPT, UPT, UR23, 0x100, URZ ;  /* 0x0000010017057890 */ /* 0x000fe2000fffe0ff */
[----:B------:R-:W-:-:S08]  /*3fa0*/  UMOV UR14, UR20 ;  /* 0x00000014000e7c82 */ /* 0x000fd00008000000 */
[----:B------:R1:W-:Y:S01]  /*3fb0*/  UTCBAR.2CTA.MULTICAST [UR5], URZ, UR31 ;  /* 0x000000ff050073e9 */ /* 0x0003e2000820081f */
[----:B------:R-:W-:Y:S02]  /*3fc0*/  NOP ;  /* 0x0000000000007918 */ /* 0x000fe40000000000 */
.L_x_76:
[----:B-1----:R-:W-:Y:S01]  /*3fd0*/  UIADD3 UR5, UPT, UPT, UR24, 0x1, URZ ;  /* 0x0000000118057890 */ /* 0x002fe2000fffe0ff */
[----:B--2---:R-:W-:Y:S02]  /*3fe0*/  LOP3.LUT P0, RZ, R6, 0x1, RZ, 0xc0, !PT ;  /* 0x0000000106ff7812 */ /* 0x004fe4000780c0ff */
[----:B----4-:R-:W-:Y:S01]  /*3ff0*/  ISETP.NE.AND P1, PT, R2, 0x2, PT ;  /* 0x000000020200780c */ /* 0x010fe20003f25270 */
[----:B------:R-:W-:-:S03]  /*4000*/  UISETP.NE.AND UP0, UPT, UR5, 0x3, UPT ;  /* 0x000000030500788c */ /* 0x000fc6000bf05270 */
[----:B---3--:R-:W-:Y:S01]  /*4010*/  SEL R0, RZ, 0x1, P1 ;  /* 0x00000001ff007807 */ /* 0x008fe20000800000 */
[----:B------:R-:W-:Y:S01]  /*4020*/  USEL UR6, URZ, 0x1, UP0 ;  /* 0x00000001ff067887 */ /* 0x000fe20008000000 */
[----:B------:R-:W-:Y:S01]  /*4030*/  SEL R2, R2, RZ, P1 ;  /* 0x000000ff02027207 */ /* 0x000fe20000800000 */
[----:B------:R-:W-:Y:S01]  /*4040*/  USEL UR24, UR5, URZ, UP0 ;  /* 0x000000ff05187287 */ /* 0x000fe20008000000 */
[----:B------:R-:W-:-:S03]  /*4050*/  LOP3.LUT R9, R9, R0, RZ, 0x3c, !PT ;  /* 0x0000000009097212 */ /* 0x000fc600078e3cff */
[----:B------:R-:W-:Y:S01]  /*4060*/  LOP3.LUT R10, R10, UR6, RZ, 0x3c, !PT ;  /* 0x000000060a0a7c12 */ /* 0x000fe2000f8e3cff */
[----:B------:R-:W-:Y:S07]  /*4070*/  @P0 BRA `(.L_x_82) ;  /* 0xfffffff800b00947 */ /* 0x000fee000383ffff */
[----:B------:R-:W1:Y:S01]  /*4080*/  S2UR UR8, SR_CgaCtaId ;  /* 0x00000000000879c3 */ /* 0x000e620000008800 */
[----:B------:R-:W-:Y:S01]  /*4090*/  ELECT P0, URZ, PT ;  /* 0x0000000000ff782f */ /* 0x000fe20003800000 */
[----:B------:R-:W-:Y:S01]  /*40a0*/  HFMA2 R0, -RZ, RZ, 0, 5.9604644775390625e-08 ;  /* 0x00000001ff007431 */ /* 0x000fe200000001ff */
[----:B------:R-:W-:-:S05]  /*40b0*/  UMOV UR4, 0x40 ;  /* 0x0000004000047882 */ /* 0x000fca0000000000 */
[----:B------:R-:W-:Y:S01]  /*40c0*/  UVIRTCOUNT.DEALLOC.SMPOOL 0x80 ;  /* 0x000000800000784c */ /* 0x000fe20000000000 */
[----:B------:R-:W-:Y:S02]  /*40d0*/  UISETP.NE.AND UP1, UPT, UR34, URZ, UPT ;  /* 0x000000ff2200728c */ /* 0x000fe4000bf25270 */
[----:B-1----:R-:W-:-:S09]  /*40e0*/  ULEA UR8, UR8, UR4, 0x18 ;  /* 0x0000000408087291 */ /* 0x002fd2000f8ec0ff */
[----:B------:R1:W-:Y:S01]  /*40f0*/  @P0 STS.U8 [UR8+0x1c], R0 ;  /* 0x00001c00ff000988 */ /* 0x0003e20008000008 */
[----:B------:R-:W-:Y:S05]  /*4100*/  BRA.U UP1, `(.L_x_83) ;  /* 0x00000001017c7547 */ /* 0x000fea000b800000 */
[----:B------:R-:W-:Y:S01]  /*4110*/  UIADD3 UR6, UPT, UPT, UR18, 0x118, URZ ;  /* 0x0000011812067890 */ /* 0x000fe2000fffe0ff */
[----:B------:R-:W-:-:S03]  /*4120*/  SHF.L.U32 R2, R10, 0x1f, RZ ;  /* 0x0000001f0a027819 */ /* 0x000fc600000006ff */
[----:B------:R-:W-:-:S09]  /*4130*/  ULEA UR4, UR24, UR6, 0x3 ;  /* 0x0000000618047291 */ /* 0x000fd2000f8e18ff */
[----:B------:R-:W2:Y:S02]  /*4140*/  SYNCS.PHASECHK.TRANS64.TRYWAIT P0, [UR4], R2 ;  /* 0x00000002ff0075a7 */ /* 0x000ea40008001104 */
[----:B--2---:R-:W-:Y:S05]  /*4150*/  @!P0 BRA `(.L_x_84) ;  /* 0x0000006800dc8947 */ /* 0x004fea0003800000 */
.L_x_168:
        /* <DEDUP_REMOVED lines=9> */
.L_x_170:
[----:B------:R-:W-:-:S04]  /*41f0*/  UIADD3 UR4, UPT, UPT, UR4, 0x1, URZ ;  /* 0x0000000104047890 */ /* 0x000fc8000fffe0ff */
[----:B------:R-:W-:-:S04]  /*4200*/  UISETP.NE.AND UP0, UPT, UR4, 0x3, UPT ;  /* 0x000000030400788c */ /* 0x000fc8000bf05270 */
[----:B------:R-:W-:Y:S02]  /*4210*/  USEL UR5, URZ, 0x1, UP0 ;  /* 0x00000001ff057887 */ /* 0x000fe40008000000 */
[----:B------:R-:W-:-:S04]  /*4220*/  USEL UR4, UR4, URZ, UP0 ;  /* 0x000000ff04047287 */ /* 0x000fc80008000000 */
[----:B------:R-:W-:Y:S01]  /*4230*/  ULEA UR4, UR4, UR6, 0x3 ;  /* 0x0000000604047291 */ /* 0x000fe2000f8e18ff */
[----:B-1----:R-:W-:-:S04]  /*4240*/  LOP3.LUT R2, R10, UR5, RZ, 0x3c, !PT ;  /* 0x000000050a027c12 */ /* 0x002fc8000f8e3cff */
[----:B------:R-:W-:Y:S01]  /*4250*/  SHF.L.U32 R2, R2, 0x1f, RZ ;  /* 0x0000001f02027819 */ /* 0x000fe200000006ff */
[----:B------:R-:W-:-:S04]  /*4260*/  IMAD.U32 R0, RZ, RZ, UR4 ;  /* 0x00000004ff007e24 */ /* 0x000fc8000f8e00ff */
[----:B------:R1:W2:Y:S03]  /*4270*/  SYNCS.PHASECHK.TRANS64.TRYWAIT P0, [R0+URZ], R2 ;  /* 0x00000002000075a7 */ /* 0x0002a600080011ff */
[----:B--2---:R-:W-:Y:S05]  /*4280*/  @!P0 NANOSLEEP.SYNCS 0x989680 ;  /* 0x009896800000895d */ /* 0x004fea0003900000 */
[----:B------:R-:W2:Y:S02]  /*4290*/  @!P0 SYNCS.PHASECHK.TRANS64 P0, [R0+URZ], R2 ;  /* 0x00000002000085a7 */ /* 0x000ea400080010ff */
[----:B--2---:R-:W-:Y:S05]  /*42a0*/  @P0 BRA `(.L_x_86) ;  /* 0x0000000000200947 */ /* 0x004fea0003800000 */
.L_x_87:
[----:B--2---:R2:W3:Y:S02]  /*42b0*/  SYNCS.PHASECHK.TRANS64.TRYWAIT P0, [R0+URZ], R2 ;  /* 0x00000002000075a7 */ /* 0x0044e400080011ff */
[----:B---3--:R-:W-:Y:S05]  /*42c0*/  @!P0 NANOSLEEP.SYNCS 0x989680 ;  /* 0x009896800000895d */ /* 0x008fea0003900000 */
[----:B------:R-:W3:Y:S02]  /*42d0*/  @!P0 SYNCS.PHASECHK.TRANS64 P0, [R0+URZ], R2 ;  /* 0x00000002000085a7 */ /* 0x000ee400080010ff */
[----:B---3--:R-:W-:Y:S05]  /*42e0*/  @!P0 BRA `(.L_x_87) ;  /* 0xfffffffc00f08947 */ /* 0x008fea000383ffff */
[----:B------:R-:W-:Y:S05]  /*42f0*/  BRA `(.L_x_86) ;  /* 0x00000000000c7947 */ /* 0x000fea0003800000 */
.L_x_83:
[----:B------:R-:W-:-:S04]  /*4300*/  UIADD3 UR4, UPT, UPT, UR18, 0x150, URZ ;  /* 0x0000015012047890 */ /* 0x000fc8000fffe0ff */
[----:B------:R-:W-:-:S09]  /*4310*/  UPRMT UR4, UR33, 0x654, UR4 ;  /* 0x0000065421047896 */ /* 0x000fd20008000004 */
[----:B------:R-:W-:Y:S03]  /*4320*/  SYNCS.ARRIVE.TRANS64.RED.A1T0 RZ, [UR4], RZ ;  /* 0x000000ffffff79a7 */ /* 0x000fe60008100404 */
.L_x_86:
[----:B-12---:R-:W-:Y:S01]  /*4330*/  SHF.L.U32 R2, RZ, 0x1f, RZ ;  /* 0x0000001fff027819 */ /* 0x006fe200000006ff */
[----:B------:R-:W-:Y:S01]  /*4340*/  UIADD3 UR4, UPT, UPT, UR18, 0x150, URZ ;  /* 0x0000015012047890 */ /* 0x000fe2000fffe0ff */
[----:B------:R-:W-:Y:S02]  /*4350*/  PLOP3.LUT P0, PT, PT, PT, UP1, 0x80, 0x8 ;  /* 0x000000000008781c */ /* 0x000fe40003f0f018 */
[----:B------:R-:W1:Y:S02]  /*4360*/  SYNCS.PHASECHK.TRANS64.TRYWAIT P1, [UR18+0x150], R2 ;  /* 0x00015002ff0075a7 */ /* 0x000e640008021112 */
[----:B-1----:R-:W-:Y:S09]  /*4370*/  @!P1 BRA `(.L_x_88) ;  /* 0x0000006800849947 */ /* 0x002ff20003800000 */
.L_x_172:
[----:B------:R-:W-:Y:S01]  /*4380*/  @!UP1 UPRMT UR4, UR33, 0x654, UR4 ;  /* 0x0000065421049896 */ /* 0x000fe20008000004 */
[----:B------:R-:W-:Y:S01]  /*4390*/  UMOV UR5, 0xffff ;  /* 0x0000ffff00057882 */ /* 0x000fe20000000000 */
[----:B------:R-:W-:-:S07]  /*43a0*/  UMOV UR6, 0x1 ;  /* 0x0000000100067882 */ /* 0x000fce0000000000 */
[----:B------:R-:W-:Y:S01]  /*43b0*/  @!P0 SYNCS.ARRIVE.TRANS64.RED.A1T0 RZ, [UR4], RZ ;  /* 0x000000ffffff89a7 */ /* 0x000fe20008100404 */
[----:B------:R-:W-:Y:S01]  /*43c0*/  NOP ;  /* 0x0000000000007918 */ /* 0x000fe20000000000 */
[----:B-1----:R-:W1:Y:S01]  /*43d0*/  LDS R0, [UR8+0x14] ;  /* 0x00001408ff007984 */ /* 0x002e620008000800 */
[----:B------:R-:W-:-:S04]  /*43e0*/  ULOP3.LUT UR4, UR32, 0xffff, URZ, 0xc0, !UPT ;  /* 0x0000ffff20047892 */ /* 0x000fc8000f8ec0ff */
[----:B------:R-:W-:-:S04]  /*43f0*/  USHF.R.U32.HI UR4, URZ, 0x5, UR4 ;  /* 0x00000005ff047899 */ /* 0x000fc80008011604 */
[----:B------:R-:W-:Y:S02]  /*4400*/  USHF.L.U32 UR5, UR5, UR4, URZ ;  /* 0x0000000405057299 */ /* 0x000fe400080006ff */
[----:B------:R-:W-:-:S04]  /*4410*/  USHF.L.U32 UR4, UR6, UR4, URZ ;  /* 0x0000000406047299 */ /* 0x000fc800080006ff */
[----:B-1----:R-:W-:-:S04]  /*4420*/  LOP3.LUT R0, R0, UR5, RZ, 0xc0, !PT ;  /* 0x0000000500007c12 */ /* 0x002fc8000f8ec0ff */
[----:B------:R-:W-:-:S13]  /*4430*/  ISETP.NE.AND P0, PT, R0, UR5, PT ;  /* 0x0000000500007c0c */ /* 0x000fda000bf05270 */
[----:B------:R-:W-:Y:S05]  /*4440*/  @P0 BRA `(.L_x_89) ;  /* 0x0000000000580947 */ /* 0x000fea0003800000 */
[----:B------:R-:W1:Y:S02]  /*4450*/  LDS R0, [UR8+0x18] ;  /* 0x00001808ff007984 */ /* 0x000e640008000800 */
[----:B-1----:R-:W-:-:S04]  /*4460*/  LOP3.LUT R0, R0, UR4, RZ, 0xc0, !PT ;  /* 0x0000000400007c12 */ /* 0x002fc8000f8ec0ff */
[----:B------:R-:W-:-:S13]  /*4470*/  ISETP.NE.AND P0, PT, R0, UR4, PT ;  /* 0x0000000400007c0c */ /* 0x000fda000bf05270 */
[----:B------:R-:W-:Y:S05]  /*4480*/  @P0 BRA `(.L_x_90) ;  /* 0x00000000003c0947 */ /* 0x000fea0003800000 */
[----:B------:R-:W1:Y:S01]  /*4490*/  S2R R2, SR_LANEID ;  /* 0x0000000000027919 */ /* 0x000e620000000000 */
[----:B------:R-:W-:-:S06]  /*44a0*/  ULOP3.LUT UR5, URZ, UR5, URZ, 0x33, !UPT ;  /* 0x00000005ff057292 */ /* 0x000fcc000f8e33ff */
[----:B------:R-:W-:-:S04]  /*44b0*/  IMAD.U32 R0, RZ, RZ, UR5 ;  /* 0x00000005ff007e24 */ /* 0x000fc8000f8e00ff */
[----:B------:R2:W3:Y:S02]  /*44c0*/  REDUX UR7, R0 ;  /* 0x00000000000773c4 */ /* 0x0004e40000000000 */
[----:B------:R4:W-:Y:S01]  /*44d0*/  UTCATOMSWS.AND URZ, UR5 ;  /* 0x0000000500ff79e3 */ /* 0x0009e20008000000 */
[----:B--2---:R-:W-:Y:S01]  /*44e0*/  LOP3.LUT R0, RZ, UR4, RZ, 0x33, !PT ;  /* 0x00000004ff007c12 */ /* 0x004fe2000f8e33ff */
[----:B------:R-:W-:Y:S02]  /*44f0*/  VOTEU.ANY UR4, UPT, PT ;  /* 0x0000000000047886 */ /* 0x000fe400038e0100 */
[----:B------:R-:W-:Y:S02]  /*4500*/  UFLO.U32 UR4, UR4 ;  /* 0x00000004000472bd */ /* 0x000fe400080e0000 */
[----:B------:R-:W2:Y:S04]  /*4510*/  REDUX UR6, R0 ;  /* 0x00000000000673c4 */ /* 0x000ea80000000000 */
[----:B-1----:R-:W-:-:S02]  /*4520*/  ISETP.EQ.U32.AND P0, PT, R2, UR4, PT ;  /* 0x0000000402007c0c */ /* 0x002fc4000bf02070 */
[----:B---3--:R-:W-:-:S11]  /*4530*/  MOV R2, UR7 ;  /* 0x0000000700027c02 */ /* 0x008fd60008000f00 */
[----:B------:R4:W-:Y:S01]  /*4540*/  @P0 ATOMS.AND RZ, [UR8+0x14], R2 ;  /* 0x00001402ffff098c */ /* 0x0009e2000a800008 */
[----:B--2---:R-:W-:-:S05]  /*4550*/  IMAD.U32 R0, RZ, RZ, UR6 ;  /* 0x00000006ff007e24 */ /* 0x004fca000f8e00ff */
[----:B------:R4:W-:Y:S01]  /*4560*/  @P0 ATOMS.AND RZ, [UR8+0x18], R0 ;  /* 0x00001800ffff098c */ /* 0x0009e2000a800008 */
[----:B------:R-:W-:Y:S05]  /*4570*/  BRA `(.L_x_91) ;  /* 0x0000000000147947 */ /* 0x000fea0003800000 */
.L_x_90:
[----:B------:R-:W-:Y:S02]  /*4580*/  MOV R2, 0x45a0 ;  /* 0x000045a000027802 */ /* 0x000fe40000000f00 */
[----:B-----5:R-:W-:Y:S05]  /*4590*/  CALL.REL.NOINC `($__internal_0_$__cuda_sm10x_tcgen05_guardrail_trap_col_being_dealloced_not_returned_by_alloc) ;  /* 0x0000006800b07944 */ /* 0x020fea0003c00000 */
[----:B------:R-:W-:Y:S05]  /*45a0*/  BRA `(.L_x_91) ;  /* 0x0000000000087947 */ /* 0x000fea0003800000 */
.L_x_89:
[----:B------:R-:W-:Y:S02]  /*45b0*/  MOV R2, 0x45d0 ;  /* 0x000045d000027802 */ /* 0x000fe40000000f00 */
[----:B-----5:R-:W-:Y:S05]  /*45c0*/  CALL.REL.NOINC `($__internal_2_$__cuda_sm10x_tcgen05_guardrail_trap_unallocated_columns_being_dealloced) ;  /* 0x0000006800bc7944 */ /* 0x020fea0003c00000 */
.L_x_91:
[----:B------:R-:W-:Y:S01]  /*45d0*/  NOP ;  /* 0x0000000000007918 */ /* 0x000fe20000000000 */
[----:B----4-:R-:W-:Y:S05]  /*45e0*/  EXIT ;  /* 0x000000000000794d */ /* 0x010fea0003800000 */
.L_x_63:
[----:B------:R-:W-:-:S09]  /*45f0*/  UISETP.NE.OR UP0, UPT, UR14, 0x3, !UP4 ;  /* 0x000000030e00788c */ /* 0x000fd2000e705670 */
[----:B------:R-:W-:Y:S05]  /*4600*/  BRA.U UP0, `(.L_x_92) ;  /* 0x0000000d00c87547 */ /* 0x000fea000b800000 */
[----:B------:R-:W1:Y:S01]  /*4610*/  LDCU.64 UR4, c[0x0][0x888] ;  /* 0x00011100ff0477ac */ /* 0x000e620008000a00 */
[----:B------:R-:W-:Y:S02]  /*4620*/  HFMA2 R9, -RZ, RZ, 0, 0 ;  /* 0x00000000ff097431 */ /* 0x000fe400000001ff */
[----:B------:R-:W-:Y:S01]  /*4630*/  IMAD.MOV.U32 R11, RZ, RZ, 0x1 ;  /* 0x00000001ff0b7424 */ /* 0x000fe200078e00ff */
[----:B------:R-:W-:Y:S01]  /*4640*/  MOV R8, 0xa000 ;  /* 0x0000a00000087802 */ /* 0x000fe20000000f00 */
[----:B------:R-:W2:Y:S01]  /*4650*/  LDCU UR44, c[0x0][0x370] ;  /* 0x00006e00ff2c77ac */ /* 0x000ea20008000800 */
[----:B------:R-:W-:Y:S01]  /*4660*/  IMAD.MOV.U32 R10, RZ, RZ, RZ ;  /* 0x000000ffff0a7224 */ /* 0x000fe200078e00ff */
[----:B------:R-:W2:Y:S01]  /*4670*/  LDCU.128 UR52, c[0x0][0xb10] ;  /* 0x00016200ff3477ac */ /* 0x000ea20008000c00 */
[----:B------:R-:W3:Y:S01]  /*4680*/  LDCU UR37, c[0x0][0x374] ;  /* 0x00006e80ff2577ac */ /* 0x000ee20008000800 */
[----:B------:R-:W4:Y:S01]  /*4690*/  LDCU.64 UR42, c[0x0][0x890] ;  /* 0x00011200ff2a77ac */ /* 0x000f220008000a00 */
[----:B------:R-:W4:Y:S01]  /*46a0*/  LDCU UR29, c[0x0][0xb0c] ;  /* 0x00016180ff1d77ac */ /* 0x000f220008000800 */
[----:B-1----:R-:W-:Y:S01]  /*46b0*/  UISETP.NE.U32.AND UP0, UPT, UR4, URZ, UPT ;  /* 0x000000ff0400728c */ /* 0x002fe2000bf05070 */
[----:B------:R-:W1:Y:S01]  /*46c0*/  LDCU UR56, c[0x0][0xb20] ;  /* 0x00016400ff3877ac */ /* 0x000e620008000800 */
[----:B------:R-:W1:Y:S01]  /*46d0*/  LDCU UR4, c[0x0][0xb30] ;  /* 0x00016600ff0477ac */ /* 0x000e620008000800 */
[----:B--2---:R-:W-:-:S02]  /*46e0*/  UIMAD.WIDE.U32 UR8, UR44, UR52, URZ ;  /* 0x000000342c0872a5 */ /* 0x004fc4000f8e00ff */
[----:B---3--:R-:W-:Y:S02]  /*46f0*/  UIMAD.WIDE.U32 UR10, UR37, UR55, URZ ;  /* 0x00000037250a72a5 */ /* 0x008fe4000f8e00ff */
[----:B----4-:R-:W-:Y:S02]  /*4700*/  UISETP.NE.U32.AND UP6, UPT, UR42, URZ, UPT ;  /* 0x000000ff2a00728c */ /* 0x010fe4000bfc5070 */
[----:B------:R-:W-:Y:S01]  /*4710*/  UISETP.NE.AND.EX UP5, UPT, UR5, URZ, UPT, UP0 ;  /* 0x000000ff0500728c */ /* 0x000fe2000bfa5300 */
[----:B------:R-:W-:Y:S01]  /*4720*/  UMOV UR6, 0x400 ;  /* 0x0000040000067882 */ /* 0x000fe20000000000 */
[----:B------:R-:W-:Y:S01]  /*4730*/  UISETP.NE.AND UP0, UPT, UR21, 0x1, UPT ;  /* 0x000000011500788c */ /* 0x000fe2000bf05270 */
[----:B------:R-:W-:Y:S01]  /*4740*/  UMOV UR8, UR9 ;  /* 0x0000000900087c82 */ /* 0x000fe20008000000 */
[----:B------:R-:W-:Y:S01]  /*4750*/  UMOV UR45, UR11 ;  /* 0x0000000b002d7c82 */ /* 0x000fe20008000000 */
[----:B------:R-:W-:Y:S01]  /*4760*/  UISETP.NE.AND UP0, UPT, UR29, 0x1, UPT ;  /* 0x000000011d00788c */ /* 0x000fe2000bf05270 */
[----:B------:R-:W2:Y:S01]  /*4770*/  LDCU.64 UR50, c[0x0][0x348] ;  /* 0x00006900ff3277ac */ /* 0x000ea20008000a00 */
[----:B------:R-:W-:Y:S01]  /*4780*/  UMOV UR30, URZ ;  /* 0x000000ff001e7c82 */ /* 0x000fe20008000000 */
[----:B------:R-:W-:-:S02]  /*4790*/  UPLOP3.LUT UP1, UPT, UPT, UPT, UPT, 0x40, 0x4 ;  /* 0x000000000004789c */ /* 0x000fc40003f2e870 */
[----:B------:R-:W-:Y:S01]  /*47a0*/  UISETP.GE.AND UP3, UPT, UR21, 0x1, UPT ;  /* 0x000000011500788c */ /* 0x000fe2000bf66270 */
[----:B------:R-:W3:Y:S01]  /*47b0*/  LDCU.64 UR22, c[0x0][0xb28] ;  /* 0x00016500ff1677ac */ /* 0x000ee20008000a00 */
[----:B------:R-:W-:Y:S02]  /*47c0*/  ULEA UR6, UR15, UR6, 0x18 ;  /* 0x000000060f067291 */ /* 0x000fe4000f8ec0ff */
[----:B------:R-:W-:Y:S02]  /*47d0*/  UISETP.NE.AND.EX UP6, UPT, UR43, URZ, UPT, UP6 ;  /* 0x000000ff2b00728c */ /* 0x000fe4000bfc5360 */
[----:B------:R-:W-:Y:S02]  /*47e0*/  USHF.R.U32.HI UR46, URZ, UR53, UR8 ;  /* 0x00000035ff2e7299 */ /* 0x000fe40008011608 */
[----:B-1----:R-:W-:Y:S02]  /*47f0*/  USHF.R.U32.HI UR45, URZ, UR56, UR45 ;  /* 0x00000038ff2d7299 */ /* 0x002fe4000801162d */
[----:B------:R-:W-:-:S02]  /*4800*/  UISETP.NE.AND UP0, UPT, UR54, 0x1, UPT ;  /* 0x000000013600788c */ /* 0x000fc4000bf05270 */
[----:B------:R-:W-:-:S11]  /*4810*/  UISETP.NE.AND UP4, UPT, UR4, 0x1, UPT ;  /* 0x000000010400788c */ /* 0x000fd6000bf85270 */
.L_x_100:
[C---:B------:R-:W-:Y:S02]  /*4820*/  LEA R3, R10.reuse, UR6, 0x3 ;  /* 0x000000060a037c11 */ /* 0x040fe4000f8e18ff */
[----:B------:R-:W-:Y:S02]  /*4830*/  SHF.L.U32 R0, R9, 0x1f, RZ ;  /* 0x0000001f09007819 */ /* 0x000fe400000006ff */
[----:B------:R-:W-:Y:S02]  /*4840*/  LEA R4, R10, UR6, 0x4 ;  /* 0x000000060a047c11 */ /* 0x000fe4000f8e20ff */
[----:B-1----:R-:W1:Y:S02]  /*4850*/  SYNCS.PHASECHK.TRANS64.TRYWAIT P0, [R3+URZ+0xe0], R0 ;  /* 0x0000e000030075a7 */ /* 0x002e6400080011ff */
[----:B-1----:R-:W-:Y:S05]  /*4860*/  @!P0 BRA `(.L_x_93) ;  /* 0x0000006400608947 */ /* 0x002fea0003800000 */
.L_x_173:
[----:B------:R-:W4:Y:S01]  /*4870*/  LDS.128 R4, [R4+0x160] ;  /* 0x0001600004047984 */ /* 0x000f220000000c00 */
[----:B------:R-:W-:Y:S01]  /*4880*/  UISETP.GE.AND UP0, UPT, UR21, 0x1, UPT ;  /* 0x000000011500788c */ /* 0x000fe2000bf06270 */
[----:B------:R-:W-:Y:S01]  /*4890*/  @!PT LDS RZ, [RZ] ;  /* 0x00000000fffff984 */ /* 0x000fe20000000800 */
[----:B------:R-:W-:Y:S01]  /*48a0*/  @!PT LDS RZ, [RZ] ;  /* 0x00000000fffff984 */ /* 0x000fe20000000800 */
[----:B------:R-:W-:Y:S01]  /*48b0*/  @!PT LDS RZ, [RZ] ;  /* 0x00000000fffff984 */ /* 0x000fe20000000800 */
[----:B------:R-:W-:Y:S01]  /*48c0*/  @!PT LDS RZ, [RZ] ;  /* 0x00000000fffff984 */ /* 0x000fe20000000800 */
[----:B------:R1:W-:Y:S06]  /*48d0*/  MEMBAR.ALL.CTA ;  /* 0x0000000000007992 */ /* 0x0003ec0000008000 */
[----:B-1----:R-:W1:Y:S01]  /*48e0*/  FENCE.VIEW.ASYNC.S ;  /* 0x00000000000073c6 */ /* 0x002e620000000000 */
[----:B----4-:R-:W-:Y:S11]  /*48f0*/  LOP3.LUT P0, RZ, R6, 0x1, RZ, 0xc0, !PT ;  /* 0x0000000106ff7812 */ /* 0x010ff6000780c0ff */
[----:B------:R-:W-:Y:S02]  /*4900*/  @!UPT UIADD3 URZ, UPT, UPT, URZ, URZ, URZ ;  /* 0x000000fffffff290 */ /* 0x000fe4000fffe0ff */
[----:B-1----:R-:W-:Y:S01]  /*4910*/  VOTEU.ANY UP3, P0 ;  /* 0x0000000000ff7886 */ /* 0x002fe20000060100 */
[----:B------:R-:W-:Y:S11]  /*4920*/  PLOP3.LUT P0, PT, PT, PT, UP3, 0x80, 0x8 ;  /* 0x000000000008781c */ /* 0x000ff60003f0f038 */
[----:B------:R-:W-:Y:S02]  /*4930*/  @!UPT UIADD3 URZ, UPT, UPT, URZ, URZ, URZ ;  /* 0x000000fffffff290 */ /* 0x000fe4000fffe0ff */
[----:B------:R-:W-:Y:S02]  /*4940*/  @P0 SHF.R.U32.HI R0, RZ, 0x10, R5 ;  /* 0x00000010ff000819 */ /* 0x000fe40000011605 */
[----:B------:R-:W-:Y:S02]  /*4950*/  @P0 MOV R2, R4 ;  /* 0x0000000400020202 */ /* 0x000fe40000000f00 */
[----:B------:R-:W-:Y:S01]  /*4960*/  @P0 R2UR UR4, R0 ;  /* 0x00000000000402ca */ /* 0x000fe200000e0000 */
[----:B------:R-:W-:Y:S01]  /*4970*/  VIADD R0, R3, 0xf0 ;  /* 0x000000f003007836 */ /* 0x000fe20000000000 */
[----:B------:R-:W-:Y:S02]  /*4980*/  @P0 LOP3.LUT R4, R5, 0xffff, RZ, 0xc0, !PT ;  /* 0x0000ffff05040812 */ /* 0x000fe400078ec0ff */
[----:B------:R-:W-:Y:S02]  /*4990*/  @P0 R2UR UR7, R2 ;  /* 0x00000000020702ca */ /* 0x000fe400000e0000 */
[----:B------:R-:W-:Y:S02]  /*49a0*/  PRMT R0, RZ, 0x654, R0 ;  /* 0x00000654ff007816 */ /* 0x000fe40000000000 */
[----:B------:R-:W-:Y:S02]  /*49b0*/  @P0 R2UR UR5, R4 ;  /* 0x00000000040502ca */ /* 0x000fe400000e0000 */
[----:B------:R1:W-:Y:S03]  /*49c0*/  SYNCS.ARRIVE.TRANS64.RED.A1T0 RZ, [R0+URZ], RZ ;  /* 0x000000ff00ff79a7 */ /* 0x0003e600081004ff */
[----:B------:R-:W-:Y:S04]  /*49d0*/  @UP3 UMOV UR31, UR4 ;  /* 0x00000004001f3c82 */ /* 0x000fe80008000000 */
[----:B------:R-:W-:Y:S04]  /*49e0*/  @UP3 UMOV UR14, UR7 ;  /* 0x00000007000e3c82 */ /* 0x000fe80008000000 */
[----:B------:R-:W-:Y:S01]  /*49f0*/  @UP3 UMOV UR13, UR5 ;  /* 0x00000005000d3c82 */ /* 0x000fe20008000000 */
[----:B------:R-:W-:Y:S05]  /*4a00*/  BRA.U !UP0, `(.L_x_94) ;  /* 0x0000000108c07547 */ /* 0x000fea000b800000 */
[----:B------:R-:W-:Y:S02]  /*4a10*/  UIMAD.WIDE.U32 UR10, UR13, UR55, URZ ;  /* 0x000000370d0a72a5 */ /* 0x000fe4000f8e00ff */
[----:B------:R-:W-:Y:S02]  /*4a20*/  UP2UR UR12, UPR, URZ, 0x4 ;  /* 0x00000004ff0c7883 */ /* 0x000fe40008000000 */
[----:B------:R-:W-:Y:S02]  /*4a30*/  UISETP.NE.AND UP2, UPT, UR54, 0x1, UPT ;  /* 0x000000013600788c */ /* 0x000fe4000bf45270 */
[----:B------:R-:W-:Y:S02]  /*4a40*/  UIMAD.WIDE.U32 UR16, UR14, UR52, URZ ;  /* 0x000000340e1072a5 */ /* 0x000fe4000f8e00ff */
[----:B------:R-:W-:Y:S02]  /*4a50*/  USEL UR4, UR37, UR45, !UP2 ;  /* 0x0000002d25047287 */ /* 0x000fe4000d000000 */
[----:B------:R-:W-:Y:S02]  /*4a60*/  UISETP.NE.AND UP0, UPT, UR29, 0x1, UPT ;  /* 0x000000011d00788c */ /* 0x000fe4000bf05270 */
[----:B------:R-:W-:Y:S02]  /*4a70*/  UP2UR UR20, UPR, URZ, 0x2 ;  /* 0x00000002ff147883 */ /* 0x000fe40008000000 */
[----:B------:R-:W-:Y:S02]  /*4a80*/  UISETP.NE.AND UP1, UPT, UR21, 0x1, UPT ;  /* 0x000000011500788c */ /* 0x000fe4000bf25270 */
[----:B---3--:R-:W-:Y:S02]  /*4a90*/  UIMAD.WIDE.U32 UR18, UR4, UR22, URZ ;  /* 0x00000016041272a5 */ /* 0x008fe4000f8e00ff */
[----:B------:R-:W-:Y:S01]  /*4aa0*/  USEL UR8, UR44, UR46, !UP0 ;  /* 0x0000002e2c087287 */ /* 0x000fe2000c000000 */
[----:B------:R-:W-:Y:S02]  /*4ab0*/  UMOV UR5, UR11 ;  /* 0x0000000b00057c82 */ /* 0x000fe40008000000 */
[----:B------:R-:W-:Y:S02]  /*4ac0*/  USHF.R.U32.HI UR7, URZ, UR56, UR5 ;  /* 0x00000038ff077299 */ /* 0x000fe40008011605 */
[----:B------:R-:W-:Y:S02]  /*4ad0*/  UIMAD.WIDE.U32 UR24, UR8, UR22, URZ ;  /* 0x00000016081872a5 */ /* 0x000fe4000f8e00ff */
[----:B------:R-:W-:Y:S02]  /*4ae0*/  USEL UR7, UR13, UR7, !UP2 ;  /* 0x000000070d077287 */ /* 0x000fe4000d000000 */
[----:B------:R-:W-:Y:S02]  /*4af0*/  UISETP.NE.AND UP2, UPT, UR12, URZ, UPT ;  /* 0x000000ff0c00728c */ /* 0x000fe4000bf45270 */
[----:B------:R-:W-:Y:S01]  /*4b00*/  UIMAD.WIDE.U32 UR10, UR7, UR22, URZ ;  /* 0x00000016070a72a5 */ /* 0x000fe2000f8e00ff */
[----:B------:R-:W-:Y:S02]  /*4b10*/  UMOV UR5, UR17 ;  /* 0x0000001100057c82 */ /* 0x000fe40008000000 */
[----:B------:R-:W-:Y:S03]  /*4b20*/  USHF.R.U32.HI UR9, URZ, UR53, UR5 ;  /* 0x00000035ff097299 */ /* 0x000fe60008011605 */
[----:B------:R-:W-:Y:S02]  /*4b30*/  UMOV UR5, UR19 ;  /* 0x0000001300057c82 */ /* 0x000fe40008000000 */
[----:B------:R-:W-:Y:S03]  /*4b40*/  @UP1 USHF.R.U32.HI UR4, URZ, UR23, UR5 ;  /* 0x00000017ff041299 */ /* 0x000fe60008011605 */
[----:B------:R-:W-:Y:S01]  /*4b50*/  UMOV UR5, UR25 ;  /* 0x0000001900057c82 */ /* 0x000fe20008000000 */
[----:B------:R-:W-:Y:S02]  /*4b60*/  UIMAD UR4, UR21, UR4, URZ ;  /* 0x00000004150472a4 */ /* 0x000fe4000f8e02ff */
[----:B------:R-:W-:Y:S02]  /*4b70*/  @UP1 USHF.R.U32.HI UR8, URZ, UR23, UR5 ;  /* 0x00000017ff081299 */ /* 0x000fe40008011605 */
[----:B------:R-:W-:Y:S02]  /*4b80*/  USEL UR5, UR14, UR9, !UP0 ;  /* 0x000000090e057287 */ /* 0x000fe4000c000000 */
[----:B------:R-:W-:Y:S02]  /*4b90*/  UIMAD UR9, UR21, UR8, URZ ;  /* 0x00000008150972a4 */ /* 0x000fe4000f8e02ff */
[----:B------:R-:W-:Y:S03]  /*4ba0*/  UISETP.GE.AND UP0, UPT, UR7, UR4, UPT ;  /* 0x000000040700728c */ /* 0x000fe6000bf06270 */
[----:B------:R-:W-:Y:S01]  /*4bb0*/  UMOV UR4, UR11 ;  /* 0x0000000b00047c82 */ /* 0x000fe20008000000 */
[----:B------:R-:W-:Y:S02]  /*4bc0*/  UISETP.GE.OR UP0, UPT, UR5, UR9, UP0 ;  /* 0x000000090500728c */ /* 0x000fe40008706670 */
[----:B------:R-:W-:Y:S02]  /*4bd0*/  USHF.R.U32.HI UR4, URZ, UR23, UR4 ;  /* 0x00000017ff047299 */ /* 0x000fe40008011604 */
[----:B------:R-:W-:Y:S02]  /*4be0*/  UIMAD.WIDE.U32 UR10, UR5, UR22, URZ ;  /* 0x00000016050a72a5 */ /* 0x000fe4000f8e00ff */
[----:B------:R-:W-:Y:S04]  /*4bf0*/  USEL UR12, UR7, UR4, !UP1 ;  /* 0x00000004070c7287 */ /* 0x000fe8000c800000 */
[----:B------:R-:W-:Y:S01]  /*4c00*/  UIADD3 UR9, UPT, UPT, -UR12, URZ, URZ ;  /* 0x000000ff0c097290 */ /* 0x000fe2000fffe1ff */
[----:B------:R-:W-:Y:S02]  /*4c10*/  @!UP0 UMOV UR4, UR11 ;  /* 0x0000000b00048c82 */ /* 0x000fe40008000000 */
[----:B------:R-:W-:Y:S02]  /*4c20*/  @!UP0 USHF.R.U32.HI UR4, URZ, UR23, UR4 ;  /* 0x00000017ff048299 */ /* 0x000fe40008011604 */
[----:B------:R-:W-:Y:S02]  /*4c30*/  UIMAD UR9, UR21, UR9, UR7 ;  /* 0x00000009150972a4 */ /* 0x000fe4000f8e0207 */
[----:B------:R-:W-:Y:S02]  /*4c40*/  @!UP0 USEL UR4, UR5, UR4, !UP1 ;  /* 0x0000000405048287 */ /* 0x000fe4000c800000 */
[----:B------:R-:W-:Y:S02]  /*4c50*/  UISETP.NE.AND UP1, UPT, UR20, URZ, UPT ;  /* 0x000000ff1400728c */ /* 0x000fe4000bf25270 */
[----:B------:R-:W-:Y:S02]  /*4c60*/  @!UP0 UIMAD UR8, UR8, UR9, UR4 ;  /* 0x00000009080882a4 */ /* 0x000fe4000f8e0204 */
[----:B------:R-:W-:Y:S02]  /*4c70*/  @!UP0 UIADD3 UR10, UPT, UPT, UR12, -UR4, URZ ;  /* 0x800000040c0a8290 */ /* 0x000fe4000fffe0ff */
[----:B------:R-:W-:Y:S02]  /*4c80*/  UIADD3 UR9, UPT, UPT, -UR7, URZ, URZ ;  /* 0x000000ff07097290 */ /* 0x000fe4000fffe1ff */
[----:B------:R-:W-:Y:S02]  /*4c90*/  UIADD3 UR4, UPT, UPT, -UR5, URZ, URZ ;  /* 0x000000ff05047290 */ /* 0x000fe4000fffe1ff */
[----:B------:R-:W-:Y:S03]  /*4ca0*/  @!UP0 UIMAD UR7, UR10, UR21, UR5 ;  /* 0x000000150a0782a4 */ /* 0x000fe6000f8e0205 */
[----:B------:R-:W-:Y:S01]  /*4cb0*/  @!UP0 UMOV UR5, UR8 ;  /* 0x0000000800058c82 */ /* 0x000fe20008000000 */
[----:B------:R-:W-:Y:S02]  /*4cc0*/  UIMAD UR8, UR29, UR4, UR14 ;  /* 0x000000041d0872a4 */ /* 0x000fe4000f8e020e */
[----:B------:R-:W-:Y:S02]  /*4cd0*/  UIMAD UR4, UR54, UR9, UR13 ;  /* 0x00000009360472a4 */ /* 0x000fe4000f8e020d */
[----:B------:R-:W-:Y:S02]  /*4ce0*/  UIMAD UR14, UR5, UR29, UR8 ;  /* 0x0000001d050e72a4 */ /* 0x000fe4000f8e0208 */
[----:B------:R-:W-:Y:S11]  /*4cf0*/  UIMAD UR13, UR7, UR54, UR4 ;  /* 0x00000036070d72a4 */ /* 0x000ff6000f8e0204 */
[----:B------:R-:W-:Y:S01]  /*4d00*/  @!UPT UIADD3 URZ, UPT, UPT, URZ, URZ, URZ ;  /* 0x000000fffffff290 */ /* 0x000fe2000fffe0ff */
.L_x_94:
[----:B------:R-:W4:Y:S01]  /*4d10*/  @!UP4 LDCU.128 UR16, c[0x0][0xb10] ;  /* 0x00016200ff10c7ac */ /* 0x000f220008000c00 */
[----:B------:R-:W-:Y:S04]  /*4d20*/  ISETP.NE.U32.AND P0, PT, RZ, UR42, PT ;  /* 0x0000002aff007c0c */ /* 0x000fe8000bf05070 */
[----:B------:R-:W-:Y:S01]  /*4d30*/  ISETP.NE.AND.EX P0, PT, RZ, UR43, PT, P0 ;  /* 0x0000002bff007c0c */ /* 0x000fe2000bf05300 */
[----:B------:R-:W2:Y:S01]  /*4d40*/  @!UP4 LDCU UR5, c[0x0][0xb0c] ;  /* 0x00016180ff05c7ac */ /* 0x000ea20008000800 */
[----:B----4-:R-:W-:Y:S02]  /*4d50*/  UIMAD.WIDE.U32 UR8, UR14, UR16, URZ ;  /* 0x000000100e0872a5 */ /* 0x010fe4000f8e00ff */
[----:B------:R-:W-:Y:S05]  /*4d60*/  UIMAD.WIDE.U32 UR10, UR13, UR19, URZ ;  /* 0x000000130d0a72a5 */ /* 0x000fea000f8e00ff */
[----:B------:R-:W-:Y:S01]  /*4d70*/  @!UP4 UMOV UR4, UR9 ;  /* 0x000000090004cc82 */ /* 0x000fe20008000000 */
[----:B--2---:R-:W-:Y:S02]  /*4d80*/  @!UP4 UISETP.NE.AND UP0, UPT, UR5, 0x1, UPT ;  /* 0x000000010500c88c */ /* 0x004fe4000bf05270 */
[----:B------:R-:W-:Y:S01]  /*4d90*/  @!UP4 USHF.R.U32.HI UR4, URZ, UR17, UR4 ;  /* 0x00000011ff04c299 */ /* 0x000fe20008011604 */
[----:B------:R-:W-:Y:S03]  /*4da0*/  @!UP4 UMOV UR7, UR11 ;  /* 0x0000000b0007cc82 */ /* 0x000fe60008000000 */
[----:B------:R-:W-:Y:S02]  /*4db0*/  @!UP4 USEL UR8, UR14, UR4, !UP0 ;  /* 0x000000040e08c287 */ /* 0x000fe4000c000000 */
[----:B------:R-:W-:Y:S05]  /*4dc0*/  @!UP4 UISETP.NE.AND UP0, UPT, UR18, 0x1, UPT ;  /* 0x000000011200c88c */ /* 0x000fea000bf05270 */
[----:B------:R-:W2:Y:S02]  /*4dd0*/  @!UP4 LDCU UR4, c[0x0][0xb20] ;  /* 0x00016400ff04c7ac */ /* 0x000ea40008000800 */
[----:B--2---:R-:W-:Y:S04]  /*4de0*/  @!UP4 USHF.R.U32.HI UR7, URZ, UR4, UR7 ;  /* 0x00000004ff07c299 */ /* 0x004fe80008011607 */
[----:B------:R-:W-:Y:S04]  /*4df0*/  @!UP4 USEL UR7, UR13, UR7, !UP0 ;  /* 0x000000070d07c287 */ /* 0x000fe8000c000000 */
[----:B------:R-:W-:Y:S02]  /*4e00*/  @!UP4 UIADD3 UR4, UPT, UPT, -UR8, UR7, URZ ;  /* 0x000000070804c290 */ /* 0x000fe4000fffe1ff */
[----:B------:R-:W-:Y:S02]  /*4e10*/  @!UP4 UIADD3 UR7, UPT, UPT, UR8, -UR7, URZ ;  /* 0x800000070807c290 */ /* 0x000fe4000fffe0ff */
[----:B------:R-:W-:Y:S02]  /*4e20*/  @!UP4 UIMAD UR14, UR4, UR5, UR14 ;  /* 0x00000005040ec2a4 */ /* 0x000fe4000f8e020e */
[----:B------:R-:W-:Y:S01]  /*4e30*/  @!UP4 UIMAD UR13, UR7, UR18, UR13 ;  /* 0x00000012070dc2a4 */ /* 0x000fe2000f8e020d */
[----:B------:R-:W-:Y:S11]  /*4e40*/  BRA.U UP1, `(.L_x_95) ;  /* 0x0000000101107547 */ /* 0x000ff6000b800000 */
[----:B------:R-:W-:Y:S04]  /*4e50*/  MOV R2, UR49 ;  /* 0x0000003100027c02 */ /* 0x000fe80008000f00 */
[----:B------:R-:W-:Y:S04]  /*4e60*/  SHF.L.U32 R2, R2, 0x1f, RZ ;  /* 0x0000001f02027819 */ /* 0x000fe800000006ff */
[----:B------:R-:W2:Y:S02]  /*4e70*/  SYNCS.PHASECHK.TRANS64.TRYWAIT P1, [UR6+0xd8], R2 ;  /* 0x0000d802ff0075a7 */ /* 0x000ea40008021106 */
[----:B--2---:R-:W-:Y:S05]  /*4e80*/  @!P1 BRA `(.L_x_96) ;  /* 0x0000005c00ec9947 */ /* 0x004fea0003800000 */
.L_x_95:
[----:B------:R-:W-:Y:S05]  /*4e90*/  BRA.U !UP6, `(.L_x_97) ;  /* 0x000000010e407547 */ /* 0x000fea000b800000 */
[----:B------:R-:W-:Y:S01]  /*4ea0*/  UPLOP3.LUT UP2, UPT, UPT, UPT, UP5, 0x80, 0x8 ;  /* 0x000000000008789c */ /* 0x000fe20003f4f050 */
[----:B-1----:R-:W-:Y:S01]  /*4eb0*/  HFMA2 R2, -RZ, RZ, 0, 5.9604644775390625e-08 ;  /* 0x00000001ff027431 */ /* 0x002fe200000001ff */
[----:B------:R-:W1:Y:S01]  /*4ec0*/  LDCU.64 UR8, c[0x0][0x358] ;  /* 0x00006b00ff0877ac */ /* 0x000e620008000a00 */
[----:B------:R-:W-:Y:S03]  /*4ed0*/  IMAD.MOV.U32 R0, RZ, RZ, 0x1 ;  /* 0x00000001ff007424 */ /* 0x000fe600078e00ff */
[----:B------:R-:W-:Y:S05]  /*4ee0*/  PLOP3.LUT P1, PT, PT, PT, UP2, 0x80, 0x8 ;  /* 0x000000000008781c */ /* 0x000fea0003f2f028 */
[----:B------:R-:W2:Y:S01]  /*4ef0*/  @UP2 LDCU.64 UR4, c[0x0][0x888] ;  /* 0x00011100ff0427ac */ /* 0x000ea20008000a00 */
[----:B------:R-:W-:Y:S07]  /*4f00*/  @UP2 UIMAD UR7, UR36, UR42, URZ ;  /* 0x0000002a240722a4 */ /* 0x000fee000f8e02ff */
[----:B------:R-:W-:Y:S04]  /*4f10*/  @P1 PRMT R3, R2, 0x7610, R3 ;  /* 0x0000761002031816 */ /* 0x000fe80000000003 */
[----:B------:R-:W-:Y:S05]  /*4f20*/  @!P1 PRMT R3, R0, 0x7610, R3 ;  /* 0x0000761000039816 */ /* 0x000fea0000000003 */
[----:B------:R4:W-:Y:S01]  /*4f30*/  STL.S16 [R1+0x50], R3 ;  /* 0x0000500301007387 */ /* 0x0009e20000100600 */
[----:B--2---:R-:W-:Y:S06]  /*4f40*/  @UP2 UIMAD.WIDE UR4, UR7, 0x4, UR4 ;  /* 0x00000004070428a5 */ /* 0x004fec000f8e0204 */
[----:B-----5:R-:W-:Y:S02]  /*4f50*/  IMAD.U32 R164, RZ, RZ, UR4 ;  /* 0x00000004ffa47e24 */ /* 0x020fe4000f8e00ff */
[----:B------:R-:W-:Y:S03]  /*4f60*/  IMAD.U32 R165, RZ, RZ, UR5 ;  /* 0x00000005ffa57e24 */ /* 0x000fe6000f8e00ff */
[----:B------:R-:W2:Y:S02]  /*4f70*/  @!UP2 LDCU UR4, c[0x0][0x880] ;  /* 0x00011000ff04a7ac */ /* 0x000ea40008000800 */
[----:B-1----:R4:W5:Y:S02]  /*4f80*/  @P1 LDG.E R164, desc[UR8][R164.64] ;  /* 0x00000008a4a41981 */ /* 0x002964000c1e1900 */
[----:B--2-4-:R-:W-:Y:S07]  /*4f90*/  @!P1 MOV R164, UR4 ;  /* 0x0000000400a49c02 */ /* 0x014fee0008000f00 */
.L_x_97:
[----:B-----5:R-:W-:Y:S01]  /*4fa0*/  @!P0 FSETP.EQ.AND P1, PT, R164, RZ, PT ;  /* 0x000000ffa400820b */ /* 0x020fe20003f22000 */
[----:B------:R-:W-:Y:S01]  /*4fb0*/  @!UPT UIADD3 URZ, UPT, UPT, URZ, URZ, URZ ;  /* 0x000000fffffff290 */ /* 0x000fe2000fffe0ff */
[----:B------:R-:W-:Y:S11]  /*4fc0*/  @!P0 BRA `(.L_x_98) ;  /* 0x00000000001c8947 */ /* 0x000ff60003800000 */
[----:B------:R-:W-:Y:S01]  /*4fd0*/  PLOP3.LUT P1, PT, PT, PT, UP2, 0x80, 0x8 ;  /* 0x000000000008781c */ /* 0x000fe20003f2f028 */
[----:B-1----:R-:W2:Y:S03]  /*4fe0*/  LDL R0, [R1+0x50] ;  /* 0x0000500001007983 */ /* 0x002ea60000100800 */
[----:B------:R-:W-:Y:S02]  /*4ff0*/  PLOP3.LUT P1, PT, P1, PT, PT, 0x8, 0x80 ;  /* 0x000000000080781c */ /* 0x000fe40000f2e170 */
[----:B--2---:R-:W-:Y:S11]  /*5000*/  LOP3.LUT P0, RZ, R0, 0xff, RZ, 0xc0, !PT ;  /* 0x000000ff00ff7812 */ /* 0x004ff6000780c0ff */
[----:B------:R-:W-:Y:S02]  /*5010*/  @!UPT UIADD3 URZ, UPT, UPT, URZ, URZ, URZ ;  /* 0x000000fffffff290 */ /* 0x000fe4000fffe0ff */
[----:B------:R-:W-:Y:S11]  /*5020*/  @P0 FSETP.EQ.AND P1, PT, R164, RZ, PT ;  /* 0x000000ffa400020b */ /* 0x000ff60003f22000 */
[----:B------:R-:W-:Y:S02]  /*5030*/  @!UPT UIADD3 URZ, UPT, UPT, URZ, URZ, URZ ;  /* 0x000000fffffff290 */ /* 0x000fe4000fffe0ff */
.L_x_98:
[----:B------:R-:W-:Y:S01]  /*5040*/  ULEA UR5, UR30, UR6, 0x3 ;  /* 0x000000061e057291 */ /* 0x000fe2000f8e18ff */
[----:B-1----:R-:W-:Y:S02]  /*5050*/  SHF.L.U32 R0, R11, 0x1f, RZ ;  /* 0x0000001f0b007819 */ /* 0x002fe400000006ff */
[----:B------:R-:W-:Y:S01]  /*5060*/  ELECT P0, URZ, PT ;  /* 0x0000000000ff782f */ /* 0x000fe20003800000 */
[----:B------:R-:W-:Y:S05]  /*5070*/  VIADD R10, R10, 0x1 ;  /* 0x000000010a0a7836 */ /* 0x000fea0000000000 */
[----:B------:R-:W1:Y:S02]  /*5080*/  SYNCS.PHASECHK.TRANS64.TRYWAIT P2, [UR5+0xc0], R0 ;  /* 0x0000c000ff0075a7 */ /* 0x000e640008041105 */
[----:B-1----:R-:W-:Y:S05]  /*5090*/  @!P2 BRA `(.L_x_99) ;  /* 0x0000005c0080a947 */ /* 0x002fea0003800000 */
.L_x_176:
[----:B------:R-:W-:Y:S01]  /*50a0*/  UIADD3 UR33, UPT, UPT, UR5, 0xb0, URZ ;  /* 0x000000b005217890 */ /* 0x000fe2000fffe0ff */
[----:B------:R-:W-:Y:S01]  /*50b0*/  PLOP3.LUT P0, PT, P1, P0, PT, 0xf2, 0x2f ;  /* 0x00000000002f781c */ /* 0x000fe20000f01e72 */
[----:B------:R-:W-:Y:S01]  /*50c0*/  UMOV UR40, 0x0 ;  /* 0x0000000000287882 */ /* 0x000fe20000000000 */
[----:B------:R-:W-:Y:S01]  /*50d0*/  UMOV UR41, 0x10000000 ;  /* 0x1000000000297882 */ /* 0x000fe20000000000 */
[----:B------:R-:W-:Y:S01]  /*50e0*/  UMOV UR28, UR36 ;  /* 0x00000024001c7c82 */ /* 0x000fe20008000000 */
[----:B------:R-:W-:Y:S01]  /*50f0*/  UMOV UR12, UR36 ;  /* 0x00000024000c7c82 */ /* 0x000fe20008000000 */
[----:B------:R-:W-:Y:S01]  /*5100*/  UMOV UR20, UR36 ;  /* 0x0000002400147c82 */ /* 0x000fe20008000000 */
[----:B------:R-:W-:Y:S01]  /*5110*/  UMOV UR25, UR33 ;  /* 0x0000002100197c82 */ /* 0x000fe20008000000 */
[----:B------:R-:W-:Y:S01]  /*5120*/  UMOV UR9, UR33 ;  /* 0x0000002100097c82 */ /* 0x000fe20008000000 */
[----:B------:R-:W-:Y:S01]  /*5130*/  UMOV UR17, UR33 ;  /* 0x0000002100117c82 */ /* 0x000fe20008000000 */
[C---:B------:R-:W-:Y:S04]  /*5140*/  ISETP.NE.AND P1, PT, R10.reuse, 0x2, PT ;  /* 0x000000020a00780c */ /* 0x040fe80003f25270 */
[----:B------:R-:W-:Y:S01]  /*5150*/  VOTEU.ALL UP0, P0 ;  /* 0x0000000000ff7886 */ /* 0x000fe20000000000 */
[----:B-1----:R-:W-:Y:S02]  /*5160*/  SEL R0, RZ, 0x1, P1 ;  /* 0x00000001ff007807 */ /* 0x002fe40000800000 */
[----:B------:R-:W-:Y:S02]  /*5170*/  SEL R10, R10, RZ, P1 ;  /* 0x000000ff0a0a7207 */ /* 0x000fe40000800000 */
[----:B------:R-:W-:Y:S01]  /*5180*/  @!UP0 UIADD3 UR38, UP1, UPT, UR50, 0x580, URZ ;  /* 0x0000058032268890 */ /* 0x000fe2000ff3e0ff */
[----:B------:R-:W-:Y:S01]  /*5190*/  LOP3.LUT R9, R9, R0, RZ, 0x3c, !PT ;  /* 0x0000000009097212 */ /* 0x000fe200078e3cff */
[----:B------:R-:W-:Y:S02]  /*51a0*/  @!UP0 UIMAD UR4, UR30, 0xa000, UR6 ;  /* 0x0000a0001e0488a4 */ /* 0x000fe4000f8e0206 */
[----:B------:R-:W-:Y:S02]  /*51b0*/  @!UP0 UIADD3.X UR39, UPT, UPT, URZ, UR51, URZ, UP1, !UPT ;  /* 0x00000033ff278290 */ /* 0x000fe40008ffe4ff */
[----:B------:R-:W-:Y:S02]  /*51c0*/  @!UP0 USHF.L.U32 UR35, UR47, 0x7, URZ ;  /* 0x000000072f238899 */ /* 0x000fe400080006ff */
[----:B------:R-:W-:Y:S02]  /*51d0*/  @!UP0 UIMAD UR34, UR48, 0xa0, URZ ;  /* 0x000000a0302288a4 */ /* 0x000fe4000f8e02ff */
[----:B------:R-:W-:Y:S02]  /*51e0*/  @!UP0 UIADD3 UR32, UPT, UPT, UR4, 0x200, URZ ;  /* 0x0000020004208890 */ /* 0x000fe4000fffe0ff */
[----:B------:R-:W-:Y:S01]  /*51f0*/  @!UP0 UIADD3 UR26, UPT, UPT, UR34, 0x20, URZ ;  /* 0x00000020221a8890 */ /* 0x000fe2000fffe0ff */
[----:B------:R-:W-:Y:S01]  /*5200*/  VOTEU.ALL UP1, P0 ;  /* 0x0000000000ff7886 */ /* 0x000fe20000020000 */
[----:B------:R-:W-:Y:S01]  /*5210*/  @!UP0 UIADD3 UR24, UPT, UPT, UR4, 0x2200, URZ ;  /* 0x0000220004188890 */ /* 0x000fe2000fffe0ff */
[----:B------:R-:W-:Y:S01]  /*5220*/  UMOV UR27, UR35 ;  /* 0x00000023001b7c82 */ /* 0x000fe20008000000 */
[----:B------:R-:W-:Y:S03]  /*5230*/  @!UP0 UIADD3 UR10, UPT, UPT, UR34, 0x40, URZ ;  /* 0x00000040220a8890 */ /* 0x000fe6000fffe0ff */
[----:B------:R1:W-:Y:S01]  /*5240*/  @!UP1 UTMALDG.3D [UR32], [UR38], desc[UR40] ;  /* 0x00002820260095b4 */ /* 0x0003e20008011000 */
[----:B------:R-:W-:Y:S01]  /*5250*/  @!UP0 UIADD3 UR8, UPT, UPT, UR4, 0x4200, URZ ;  /* 0x0000420004088890 */ /* 0x000fe2000fffe0ff */
[----:B------:R-:W-:Y:S01]  /*5260*/  VOTEU.ALL UP1, P0 ;  /* 0x0000000000ff7886 */ /* 0x000fe20000020000 */
[----:B------:R-:W-:Y:S01]  /*5270*/  UMOV UR11, UR35 ;  /* 0x00000023000b7c82 */ /* 0x000fe20008000000 */
[----:B------:R-:W-:Y:S02]  /*5280*/  @!UP0 UIADD3 UR18, UPT, UPT, UR34, 0x60, URZ ;  /* 0x0000006022128890 */ /* 0x000fe4000fffe0ff */
[----:B------:R-:W-:Y:S01]  /*5290*/  @!UP0 UIADD3 UR16, UPT, UPT, UR4, 0x6200, URZ ;  /* 0x0000620004108890 */ /* 0x000fe2000fffe0ff */
[----:B------:R-:W-:Y:S01]  /*52a0*/  @!UP1 UTMALDG.3D [UR24], [UR38], desc[UR40] ;  /* 0x00002818260095b4 */ /* 0x000fe20008011000 */
[----:B------:R-:W-:Y:S01]  /*52b0*/  UIADD3 UR48, UPT, UPT, UR13, UR62, URZ ;  /* 0x0000003e0d307290 */ /* 0x000fe2000fffe0ff */
[----:B------:R-:W-:Y:S01]  /*52c0*/  VOTEU.ALL UP1, P0 ;  /* 0x0000000000ff7886 */ /* 0x000fe20000020000 */
[----:B------:R-:W-:Y:S01]  /*52d0*/  UMOV UR19, UR35 ;  /* 0x0000002300137c82 */ /* 0x000fe20008000000 */
[----:B------:R-:W-:Y:S03]  /*52e0*/  UIADD3 UR47, UPT, UPT, UR14, UR61, URZ ;  /* 0x0000003d0e2f7290 */ /* 0x000fe6000fffe0ff */
[----:B------:R2:W-:Y:S01]  /*52f0*/  @!UP1 UTMALDG.3D [UR8], [UR38], desc[UR40] ;  /* 0x00002808260095b4 */ /* 0x0005e20008011000 */
[----:B------:R-:W-:Y:S01]  /*5300*/  UPLOP3.LUT UP1, UPT, UPT, UPT, UPT, 0x80, 0x8 ;  /* 0x000000000008789c */ /* 0x000fe20003f2f070 */
[----:B-1----:R-:W-:Y:S01]  /*5310*/  UMOV UR36, UR31 ;  /* 0x0000001f00247c82 */ /* 0x002fe20008000000 */
[----:B--2---:R-:W-:Y:S02]  /*5320*/  @!UP0 UIADD3 UR10, UPT, UPT, UR34, 0x80, URZ ;  /* 0x00000080220a8890 */ /* 0x004fe4000fffe0ff */
[----:B------:R-:W-:Y:S01]  /*5330*/  @!UP0 UIADD3 UR8, UPT, UPT, UR4, 0x8200, URZ ;  /* 0x0000820004088890 */ /* 0x000fe2000fffe0ff */
[----:B------:R-:W-:Y:S01]  /*5340*/  VOTEU.ALL UP0, P0 ;  /* 0x0000000000ff7886 */ /* 0x000fe20000000000 */
[----:B------:R-:W-:Y:S04]  /*5350*/  UIADD3 UR4, UPT, UPT, UR30, 0x1, URZ ;  /* 0x000000011e047890 */ /* 0x000fe8000fffe0ff */
[----:B------:R1:W-:Y:S01]  /*5360*/  @!UP0 UTMALDG.3D [UR16], [UR38], desc[UR40] ;  /* 0x00002810260085b4 */ /* 0x0003e20008011000 */
[----:B------:R-:W-:Y:S04]  /*5370*/  UISETP.NE.AND UP0, UPT, UR4, 0x2, UPT ;  /* 0x000000020400788c */ /* 0x000fe8000bf05270 */
[----:B------:R-:W-:Y:S02]  /*5380*/  USEL UR7, URZ, 0x1, UP0 ;  /* 0x00000001ff077887 */ /* 0x000fe40008000000 */
[----:B------:R-:W-:Y:S02]  /*5390*/  USEL UR30, UR4, URZ, UP0 ;  /* 0x000000ff041e7287 */ /* 0x000fe40008000000 */
[----:B------:R-:W-:Y:S01]  /*53a0*/  VOTEU.ALL UP0, P0 ;  /* 0x0000000000ff7886 */ /* 0x000fe20000000000 */
[----:B------:R-:W-:Y:S01]  /*53b0*/  UPRMT UR4, UR15, 0x654, UR33 ;  /* 0x000006540f047896 */ /* 0x000fe20008000021 */
[----:B------:R-:W-:Y:S03]  /*53c0*/  LOP3.LUT R11, R11, UR7, RZ, 0x3c, !PT ;  /* 0x000000070b0b7c12 */ /* 0x000fe6000f8e3cff */
[----:B------:R1:W-:Y:S01]  /*53d0*/  @!UP0 UTMALDG.3D [UR8], [UR38], desc[UR40] ;  /* 0x00002808260085b4 */ /* 0x0003e20008011000 */
[----:B------:R1:W-:Y:S04]  /*53e0*/  @!P0 SYNCS.ARRIVE.TRANS64.RED.A0TR RZ, [UR5+0xb0], R8 ;  /* 0x0000b008ffff89a7 */ /* 0x0003e80008300405 */
[----:B------:R-:W-:Y:S01]  /*53f0*/  SYNCS.ARRIVE.TRANS64.RED.A1T0 RZ, [UR4], RZ ;  /* 0x000000ffffff79a7 */ /* 0x000fe20008100404 */
[----:B------:R-:W-:Y:S05]  /*5400*/  BRA.U UP3, `(.L_x_100) ;  /* 0xfffffff503047547 */ /* 0x000fea000b83ffff */
[----:B------:R-:W-:Y:S01]  /*5410*/  UIADD3 UR6, UPT, UPT, UR6, 0xc0, URZ ;  /* 0x000000c006067890 */ /* 0x000fe2000fffe0ff */
[----:B------:R-:W-:-:S03]  /*5420*/  SHF.L.U32 R2, R11, 0x1f, RZ ;  /* 0x0000001f0b027819 */ /* 0x000fc600000006ff */
[----:B------:R-:W-:-:S09]  /*5430*/  ULEA UR4, UR30, UR6, 0x3 ;  /* 0x000000061e047291 */ /* 0x000fd2000f8e18ff */
[----:B------:R-:W2:Y:S02]  /*5440*/  SYNCS.PHASECHK.TRANS64.TRYWAIT P0, [UR4], R2 ;  /* 0x00000002ff0075a7 */ /* 0x000ea40008001104 */
[----:B--2---:R-:W-:Y:S05]  /*5450*/  @!P0 BRA `(.L_x_101) ;  /* 0x0000005800a88947 */ /* 0x004fea0003800000 */
.L_x_178:
[----:B------:R-:W-:-:S04]  /*5460*/  UIADD3 UR4, UPT, UPT, UR30, 0x1, URZ ;  /* 0x000000011e047890 */ /* 0x000fc8000fffe0ff */
[----:B------:R-:W-:-:S04]  /*5470*/  UISETP.NE.AND UP0, UPT, UR4, 0x2, UPT ;  /* 0x000000020400788c */ /* 0x000fc8000bf05270 */
[----:B------:R-:W-:Y:S02]  /*5480*/  USEL UR5, URZ, 0x1, UP0 ;  /* 0x00000001ff057887 */ /* 0x000fe40008000000 */
[----:B------:R-:W-:-:S04]  /*5490*/  USEL UR4, UR4, URZ, UP0 ;  /* 0x000000ff04047287 */ /* 0x000fc80008000000 */
[----:B------:R-:W-:Y:S01]  /*54a0*/  ULEA UR4, UR4, UR6, 0x3 ;  /* 0x0000000604047291 */ /* 0x000fe2000f8e18ff */
[----:B--2---:R-:W-:-:S04]  /*54b0*/  LOP3.LUT R2, R11, UR5, RZ, 0x3c, !PT ;  /* 0x000000050b027c12 */ /* 0x004fc8000f8e3cff */
[----:B------:R-:W-:Y:S01]  /*54c0*/  SHF.L.U32 R2, R2, 0x1f, RZ ;  /* 0x0000001f02027819 */ /* 0x000fe200000006ff */
[----:B------:R-:W-:-:S07]  /*54d0*/  IMAD.U32 R0, RZ, RZ, UR4 ;  /* 0x00000004ff007e24 */ /* 0x000fce000f8e00ff */
.L_x_102:
[----:B--2---:R2:W4:Y:S02]  /*54e0*/  SYNCS.PHASECHK.TRANS64.TRYWAIT P0, [R0+URZ], R2 ;  /* 0x00000002000075a7 */ /* 0x00452400080011ff */
[----:B----4-:R-:W-:Y:S05]  /*54f0*/  @!P0 NANOSLEEP.SYNCS 0x989680 ;  /* 0x009896800000895d */ /* 0x010fea0003900000 */
[----:B------:R-:W4:Y:S02]  /*5500*/  @!P0 SYNCS.PHASECHK.TRANS64 P0, [R0+URZ], R2 ;  /* 0x00000002000085a7 */ /* 0x000f2400080010ff */
[----:B-1-34-:R-:W-:Y:S05]  /*5510*/  @P0 EXIT ;  /* 0x000000000000094d */ /* 0x01afea0003800000 */
[----:B------:R-:W-:Y:S05]  /*5520*/  BRA `(.L_x_102) ;  /* 0xfffffffc00ec7947 */ /* 0x000fea000383ffff */
.L_x_92:
[----:B------:R-:W-:-:S06]  /*5530*/  UISETP.GE.AND UP0, UPT, UR14, 0x4, UPT ;  /* 0x000000040e00788c */ /* 0x000fcc000bf06270 */
[----:B------:R-:W-:-:S13]  /*5540*/  PLOP3.LUT P0, PT, PT, PT, UP0, 0x80, 0x8 ;  /* 0x000000000008781c */ /* 0x000fda0003f0f008 */
[----:B------:R-:W-:Y:S05]  /*5550*/  @!P0 EXIT ;  /* 0x000000000000894d */ /* 0x000fea0003800000 */
[----:B------:R-:W-:Y:S01]  /*5560*/  BAR.SYNC.DEFER_BLOCKING 0x6, 0xa0 ;  /* 0x0182800000007b1d */ /* 0x000fe20000010000 */
[----:B------:R-:W-:-:S05]  /*5570*/  IMAD.U32 R2, R4, 0x10000, RZ ;  /* 0x0001000004027824 */ /* 0x000fca00078e00ff */
[----:B------:R-:W-:Y:S01]  /*5580*/  UMOV UR4, 0x400 ;  /* 0x0000040000047882 */ /* 0x000fe20000000000 */
[----:B------:R-:W-:Y:S01]  /*5590*/  LOP3.LUT R2, R2, 0x600000, RZ, 0xc0, !PT ;  /* 0x0060000002027812 */ /* 0x000fe200078ec0ff */
[----:B------:R-:W-:Y:S01]  /*55a0*/  ULEA UR4, UR15, UR4, 0x18 ;  /* 0x000000040f047291 */ /* 0x000fe2000f8ec0ff */
[----:B------:R-:W1:Y:S01]  /*55b0*/  LDCU UR41, c[0x0][0xb0c] ;  /* 0x00016180ff2977ac */ /* 0x000e620008000800 */
[----:B------:R-:W2:Y:S01]  /*55c0*/  LDCU UR40, c[0x0][0xb30] ;  /* 0x00016600ff2877ac */ /* 0x000ea20008000800 */
[----:B------:R-:W3:Y:S01]  /*55d0*/  LDCU.64 UR42, c[0x0][0xb28] ;  /* 0x00016500ff2a77ac */ /* 0x000ee20008000a00 */
[----:B------:R-:W4:Y:S05]  /*55e0*/  LDCU.128 UR56, c[0x0][0xb10] ;  /* 0x00016200ff3877ac */ /* 0x000f2a0008000c00 */
[----:B------:R-:W1:Y:S02]  /*55f0*/  LDS R0, [UR4+0x180] ;  /* 0x00018004ff007984 */ /* 0x000e640008000800 */
[----:B------:R-:W2:Y:S01]  /*5600*/  LDCU.64 UR4, c[0x0][0x888] ;  /* 0x00011100ff0477ac */ /* 0x000ea20008000a00 */
[----:B------:R-:W-:Y:S01]  /*5610*/  UMOV UR54, 0x1 ;  /* 0x0000000100367882 */ /* 0x000fe20000000000 */
[----:B------:R-:W-:Y:S01]  /*5620*/  UMOV UR46, URZ ;  /* 0x000000ff002e7c82 */ /* 0x000fe20008000000 */
[----:B------:R-:W-:Y:S01]  /*5630*/  UMOV UR53, URZ ;  /* 0x000000ff00357c82 */ /* 0x000fe20008000000 */
[----:B------:R-:W-:Y:S01]  /*5640*/  UMOV UR18, URZ ;  /* 0x000000ff00127c82 */ /* 0x000fe20008000000 */
[----:B------:R-:W-:Y:S01]  /*5650*/  UMOV UR52, URZ ;  /* 0x000000ff00347c82 */ /* 0x000fe20008000000 */
[----:B------:R-:W-:Y:S01]  /*5660*/  UMOV UR45, URZ ;  /* 0x000000ff002d7c82 */ /* 0x000fe20008000000 */
[----:B------:R-:W-:Y:S01]  /*5670*/  UMOV UR51, URZ ;  /* 0x000000ff00337c82 */ /* 0x000fe20008000000 */
[----:B------:R-:W-:Y:S01]  /*5680*/  UMOV UR50, URZ ;  /* 0x000000ff00327c82 */ /* 0x000fe20008000000 */
[----:B--2---:R-:W-:Y:S01]  /*5690*/  IMAD.U32 R6, RZ, RZ, UR4 ;  /* 0x00000004ff067e24 */ /* 0x004fe2000f8e00ff */
[----:B------:R-:W-:-:S04]  /*56a0*/  MOV R3, UR5 ;  /* 0x0000000500037c02 */ /* 0x000fc80008000f00 */
[----:B------:R2:W-:Y:S04]  /*56b0*/  STL [R1+0x58], R6 ;  /* 0x0000580601007387 */ /* 0x0005e80000100800 */
[----:B------:R2:W-:Y:S01]  /*56c0*/  STL [R1+0x54], R3 ;  /* 0x0000540301007387 */ /* 0x0005e20000100800 */
[----:B-1-34-:R-:W-:-:S07]  /*56d0*/  IADD3 R2, PT, PT, R0, R2, RZ ;  /* 0x0000000200027210 */ /* 0x01afce0007ffe0ff */
.L_x_126:
[----:B-1----:R-:W1:Y:S01]  /*56e0*/  S2UR UR44, SR_CgaCtaId ;  /* 0x00000000002c79c3 */ /* 0x002e620000008800 */
[----:B------:R-:W-:Y:S01]  /*56f0*/  UMOV UR4, 0x400 ;  /* 0x0000040000047882 */ /* 0x000fe20000000000 */
[----:B--2---:R-:W-:Y:S04]  /*5700*/  MOV R3, UR52 ;  /* 0x0000003400037c02 */ /* 0x004fe80008000f00 */
[----:B------:R-:W-:Y:S01]  /*5710*/  SHF.L.U32 R3, R3, 0x1f, RZ ;  /* 0x0000001f03037819 */ /* 0x000fe200000006ff */
[----:B-1----:R-:W-:Y:S04]  /*5720*/  ULEA UR39, UR44, UR4, 0x18 ;  /* 0x000000042c277291 */ /* 0x002fe8000f8ec0ff */
[----:B------:R-:W-:Y:S09]  /*5730*/  ULEA UR4, UR18, UR39, 0x3 ;  /* 0x0000002712047291 */ /* 0x000ff2000f8e18ff */
[----:B------:R-:W1:Y:S02]  /*5740*/  SYNCS.PHASECHK.TRANS64.TRYWAIT P0, [UR4+0xe0], R3 ;  /* 0x0000e003ff0075a7 */ /* 0x000e640008001104 */
[----:B-1----:R-:W-:Y:S05]  /*5750*/  @!P0 BRA `(.L_x_103) ;  /* 0x0000005800008947 */ /* 0x002fea0003800000 */
.L_x_180:
[----:B------:R-:W-:Y:S02]  /*5760*/  ULEA UR5, UR18, UR39, 0x4 ;  /* 0x0000002712057291 */ /* 0x000fe4000f8e20ff */
[----:B------:R-:W-:Y:S01]  /*5770*/  UIADD3 UR4, UPT, UPT, UR4, 0xf0, URZ ;  /* 0x000000f004047890 */ /* 0x000fe2000fffe0ff */
[----:B------:R-:W2:Y:S03]  /*5780*/  LDCU UR10, c[0x0][0xb24] ;  /* 0x00016480ff0a77ac */ /* 0x000ea60008000800 */
[----:B------:R-:W-:Y:S03]  /*5790*/  UPRMT UR4, URZ, 0x654, UR4 ;  /* 0x00000654ff047896 */ /* 0x000fe60008000004 */
[----:B------:R-:W3:Y:S01]  /*57a0*/  LDS.128 R4, [UR5+0x160] ;  /* 0x00016005ff047984 */ /* 0x000ee20008000c00 */
[----:B------:R-:W-:Y:S01]  /*57b0*/  @!PT LDS RZ, [RZ] ;  /* 0x00000000fffff984 */ /* 0x000fe20000000800 */
[----:B------:R-:W-:Y:S01]  /*57c0*/  @!PT LDS RZ, [RZ] ;  /* 0x00000000fffff984 */ /* 0x000fe20000000800 */
[----:B------:R-:W-:Y:S01]  /*57d0*/  @!PT LDS RZ, [RZ] ;  /* 0x00000000fffff984 */ /* 0x000fe20000000800 */
[----:B------:R-:W-:Y:S01]  /*57e0*/  @!PT LDS RZ, [RZ] ;  /* 0x00000000fffff984 */ /* 0x000fe20000000800 */
[----:B------:R4:W-:Y:S07]  /*57f0*/  MEMBAR.ALL.CTA ;  /* 0x0000000000007992 */ /* 0x0009ee0000008000 */
[----:B----4-:R-:W4:Y:S02]  /*5800*/  FENCE.VIEW.ASYNC.S ;  /* 0x00000000000073c6 */ /* 0x010f240000000000 */
[----:B----4-:R-:W-:Y:S01]  /*5810*/  SYNCS.ARRIVE.TRANS64.RED.A1T0 RZ, [UR4], RZ ;  /* 0x000000ffffff79a7 */ /* 0x010fe20008100404 */
[----:B---3--:R-:W-:Y:S11]  /*5820*/  LOP3.LUT P0, RZ, R6, 0x1, RZ, 0xc0, !PT ;  /* 0x0000000106ff7812 */ /* 0x008ff6000780c0ff */
[----:B------:R-:W-:Y:S02]  /*5830*/  @!UPT UIADD3 URZ, UPT, UPT, URZ, URZ, URZ ;  /* 0x000000fffffff290 */ /* 0x000fe4000fffe0ff */
[----:B------:R-:W-:Y:S01]  /*5840*/  VOTEU.ANY UP0, P0 ;  /* 0x0000000000ff7886 */ /* 0x000fe20000000100 */
[----:B------:R-:W-:Y:S01]  /*5850*/  PLOP3.LUT P3, PT, PT, PT, UP0, 0x80, 0x8 ;  /* 0x000000000008781c */ /* 0x000fe20003f6f008 */
[----:B------:R-:W-:Y:S01]  /*5860*/  UP2UR UR55, UPR, URZ, 0x1 ;  /* 0x00000001ff377883 */ /* 0x000fe20008000000 */
[----:B------:R-:W-:Y:S02]  /*5870*/  PLOP3.LUT P1, PT, PT, PT, UP0, 0x80, 0x8 ;  /* 0x000000000008781c */ /* 0x000fe40003f2f008 */
[----:B------:R-:W-:Y:S02]  /*5880*/  PLOP3.LUT P2, PT, PT, PT, UP0, 0x80, 0x8 ;  /* 0x000000000008781c */ /* 0x000fe40003f4f008 */
[----:B------:R-:W-:Y:S01]  /*5890*/  PLOP3.LUT P0, PT, PT, PT, UP0, 0x80, 0x8 ;  /* 0x000000000008781c */ /* 0x000fe20003f0f008 */
[----:B--2---:R-:W-:Y:S06]  /*58a0*/  UISETP.GE.AND UP0, UPT, UR10, 0x1, UPT ;  /* 0x000000010a00788c */ /* 0x004fec000bf06270 */
[----:B-1----:R-:W-:Y:S02]  /*58b0*/  @P3 MOV R3, R4 ;  /* 0x0000000400033202 */ /* 0x002fe40000000f00 */
[----:B------:R-:W-:Y:S02]  /*58c0*/  @P1 LOP3.LUT R0, R5, 0xffff, RZ, 0xc0, !PT ;  /* 0x0000ffff05001812 */ /* 0x000fe400078ec0ff */
[----:B------:R-:W-:Y:S02]  /*58d0*/  @P2 R2UR UR38, R3 ;  /* 0x00000000032622ca */ /* 0x000fe400000e0000 */
[----:B------:R-:W-:Y:S01]  /*58e0*/  @P0 R2UR UR37, R0 ;  /* 0x00000000002502ca */ /* 0x000fe200000e0000 */
[----:B------:R-:W-:Y:S03]  /*58f0*/  @!UPT UIADD3 URZ, UPT, UPT, URZ, URZ, URZ ;  /* 0x000000fffffff290 */ /* 0x000fe6000fffe0ff */
[----:B------:R-:W-:Y:S11]  /*5900*/  BRA.U !UP0, `(.L_x_104) ;  /* 0x0000000108cc7547 */ /* 0x000ff6000b800000 */
[----:B------:R-:W1:Y:S01]  /*5910*/  LDCU UR6, c[0x0][0xb20] ;  /* 0x00016400ff0677ac */ /* 0x000e620008000800 */
[----:B------:R-:W2:Y:S01]  /*5920*/  LDCU UR7, c[0x0][0x370] ;  /* 0x00006e00ff0777ac */ /* 0x000ea20008000800 */
[----:B------:R-:W3:Y:S01]  /*5930*/  LDCU UR4, c[0x0][0x374] ;  /* 0x00006e80ff0477ac */ /* 0x000ee20008000800 */
[----:B------:R-:W-:Y:S02]  /*5940*/  UISETP.NE.AND UP0, UPT, UR58, 0x1, UPT ;  /* 0x000000013a00788c */ /* 0x000fe4000bf05270 */
[----:B------:R-:W-:Y:S02]  /*5950*/  UIMAD.WIDE.U32 UR12, UR37, UR59, URZ ;  /* 0x0000003b250c72a5 */ /* 0x000fe4000f8e00ff */
[----:B------:R-:W-:Y:S02]  /*5960*/  UISETP.NE.AND UP1, UPT, UR41, 0x1, UPT ;  /* 0x000000012900788c */ /* 0x000fe4000bf25270 */
[----:B------:R-:W-:Y:S02]  /*5970*/  UISETP.NE.AND UP2, UPT, UR10, 0x1, UPT ;  /* 0x000000010a00788c */ /* 0x000fe4000bf45270 */
[----:B------:R-:W-:Y:S02]  /*5980*/  UIMAD.WIDE.U32 UR16, UR38, UR56, URZ ;  /* 0x00000038261072a5 */ /* 0x000fe4000f8e00ff */
[----:B--2---:R-:W-:Y:S02]  /*5990*/  UIMAD.WIDE.U32 UR14, UR7, UR56, URZ ;  /* 0x00000038070e72a5 */ /* 0x004fe4000f8e00ff */
[----:B---3--:R-:W-:Y:S07]  /*59a0*/  UIMAD.WIDE.U32 UR8, UR4, UR59, URZ ;  /* 0x0000003b040872a5 */ /* 0x008fee000f8e00ff */
[----:B------:R-:W-:Y:S02]  /*59b0*/  UMOV UR5, UR9 ;  /* 0x0000000900057c82 */ /* 0x000fe40008000000 */
[----:B-1----:R-:W-:Y:S03]  /*59c0*/  @UP0 USHF.R.U32.HI UR4, URZ, UR6, UR5 ;  /* 0x00000006ff040299 */ /* 0x002fe60008011605 */
[----:B------:R-:W-:Y:S01]  /*59d0*/  UMOV UR5, UR13 ;  /* 0x0000000d00057c82 */ /* 0x000fe20008000000 */
[----:B------:R-:W-:Y:S02]  /*59e0*/  UIMAD.WIDE.U32 UR8, UR4, UR42, URZ ;  /* 0x0000002a040872a5 */ /* 0x000fe4000f8e00ff */
[----:B------:R-:W-:Y:S03]  /*59f0*/  USHF.R.U32.HI UR6, URZ, UR6, UR5 ;  /* 0x00000006ff067299 */ /* 0x000fe60008011605 */
[----:B------:R-:W-:Y:S01]  /*5a00*/  UMOV UR5, UR15 ;  /* 0x0000000f00057c82 */ /* 0x000fe20008000000 */
[----:B------:R-:W-:Y:S02]  /*5a10*/  USEL UR6, UR37, UR6, !UP0 ;  /* 0x0000000625067287 */ /* 0x000fe4000c000000 */
[----:B------:R-:W-:Y:S01]  /*5a20*/  @UP1 USHF.R.U32.HI UR7, URZ, UR57, UR5 ;  /* 0x00000039ff071299 */ /* 0x000fe20008011605 */
[----:B------:R-:W-:Y:S02]  /*5a30*/  UMOV UR8, UR9 ;  /* 0x0000000900087c82 */ /* 0x000fe40008000000 */
[----:B------:R-:W-:Y:S01]  /*5a40*/  UMOV UR5, UR17 ;  /* 0x0000001100057c82 */ /* 0x000fe20008000000 */
[----:B------:R-:W-:Y:S02]  /*5a50*/  UIMAD.WIDE.U32 UR12, UR7, UR42, URZ ;  /* 0x0000002a070c72a5 */ /* 0x000fe4000f8e00ff */
[----:B------:R-:W-:Y:S02]  /*5a60*/  @UP2 USHF.R.U32.HI UR4, URZ, UR43, UR8 ;  /* 0x0000002bff042299 */ /* 0x000fe40008011608 */
[----:B------:R-:W-:Y:S02]  /*5a70*/  USHF.R.U32.HI UR5, URZ, UR57, UR5 ;  /* 0x00000039ff057299 */ /* 0x000fe40008011605 */
[----:B------:R-:W-:Y:S02]  /*5a80*/  UIMAD UR4, UR10, UR4, URZ ;  /* 0x000000040a0472a4 */ /* 0x000fe4000f8e02ff */
[----:B------:R-:W-:Y:S02]  /*5a90*/  USEL UR5, UR38, UR5, !UP1 ;  /* 0x0000000526057287 */ /* 0x000fe4000c800000 */
[----:B------:R-:W-:Y:S01]  /*5aa0*/  UISETP.GE.AND UP0, UPT, UR6, UR4, UPT ;  /* 0x000000040600728c */ /* 0x000fe2000bf06270 */
[----:B------:R-:W-:Y:S01]  /*5ab0*/  UMOV UR8, UR13 ;  /* 0x0000000d00087c82 */ /* 0x000fe20008000000 */
[----:B------:R-:W-:Y:S02]  /*5ac0*/  UIMAD.WIDE.U32 UR12, UR6, UR42, URZ ;  /* 0x0000002a060c72a5 */ /* 0x000fe4000f8e00ff */
[----:B------:R-:W-:Y:S04]  /*5ad0*/  @UP2 USHF.R.U32.HI UR7, URZ, UR43, UR8 ;  /* 0x0000002bff072299 */ /* 0x000fe80008011608 */
[----:B------:R-:W-:Y:S01]  /*5ae0*/  UIMAD UR8, UR10, UR7, URZ ;  /* 0x000000070a0872a4 */ /* 0x000fe2000f8e02ff */
[----:B------:R-:W-:Y:S03]  /*5af0*/  UMOV UR4, UR13 ;  /* 0x0000000d00047c82 */ /* 0x000fe60008000000 */
[----:B------:R-:W-:Y:S02]  /*5b00*/  UISETP.GE.OR UP0, UPT, UR5, UR8, UP0 ;  /* 0x000000080500728c */ /* 0x000fe40008706670 */
[----:B------:R-:W-:Y:S02]  /*5b10*/  USHF.R.U32.HI UR4, URZ, UR43, UR4 ;  /* 0x0000002bff047299 */ /* 0x000fe40008011604 */
[----:B------:R-:W-:Y:S02]  /*5b20*/  UIMAD.WIDE.U32 UR8, UR5, UR42, URZ ;  /* 0x0000002a050872a5 */ /* 0x000fe4000f8e00ff */
[----:B------:R-:W-:Y:S02]  /*5b30*/  USEL UR12, UR6, UR4, !UP2 ;  /* 0x00000004060c7287 */ /* 0x000fe4000d000000 */
[----:B------:R-:W-:Y:S02]  /*5b40*/  UIADD3 UR8, UPT, UPT, -UR5, URZ, URZ ;  /* 0x000000ff05087290 */ /* 0x000fe4000fffe1ff */
[----:B------:R-:W-:Y:S01]  /*5b50*/  UIADD3 UR11, UPT, UPT, -UR12, URZ, URZ ;  /* 0x000000ff0c0b7290 */ /* 0x000fe2000fffe1ff */
[----:B------:R-:W-:Y:S01]  /*5b60*/  @!UP0 UMOV UR4, UR9 ;  /* 0x0000000900048c82 */ /* 0x000fe20008000000 */
[----:B------:R-:W-:Y:S02]  /*5b70*/  UIADD3 UR9, UPT, UPT, -UR6, URZ, URZ ;  /* 0x000000ff06097290 */ /* 0x000fe4000fffe1ff */
[----:B------:R-:W-:Y:S02]  /*5b80*/  @!UP0 USHF.R.U32.HI UR4, URZ, UR43, UR4 ;  /* 0x0000002bff048299 */ /* 0x000fe40008011604 */
[----:B------:R-:W-:Y:S02]  /*5b90*/  UIMAD UR11, UR10, UR11, UR6 ;  /* 0x0000000b0a0b72a4 */ /* 0x000fe4000f8e0206 */
[----:B------:R-:W-:Y:S04]  /*5ba0*/  @!UP0 USEL UR4, UR5, UR4, !UP2 ;  /* 0x0000000405048287 */ /* 0x000fe8000d000000 */
[----:B------:R-:W-:Y:S02]  /*5bb0*/  @!UP0 UIMAD UR11, UR7, UR11, UR4 ;  /* 0x0000000b070b82a4 */ /* 0x000fe4000f8e0204 */
[----:B------:R-:W-:Y:S02]  /*5bc0*/  @!UP0 UIADD3 UR12, UPT, UPT, UR12, -UR4, URZ ;  /* 0x800000040c0c8290 */ /* 0x000fe4000fffe0ff */
[----:B------:R-:W-:Y:S02]  /*5bd0*/  UIMAD UR7, UR41, UR8, UR38 ;  /* 0x00000008290772a4 */ /* 0x000fe4000f8e0226 */
[----:B------:R-:W-:Y:S02]  /*5be0*/  @!UP0 UIMAD UR6, UR12, UR10, UR5 ;  /* 0x0000000a0c0682a4 */ /* 0x000fe4000f8e0205 */
[----:B------:R-:W-:Y:S01]  /*5bf0*/  UIMAD UR4, UR58, UR9, UR37 ;  /* 0x000000093a0472a4 */ /* 0x000fe2000f8e0225 */
[----:B------:R-:W-:Y:S02]  /*5c00*/  @!UP0 UMOV UR5, UR11 ;  /* 0x0000000b00058c82 */ /* 0x000fe40008000000 */
[----:B------:R-:W-:Y:S02]  /*5c10*/  UIMAD UR38, UR5, UR41, UR7 ;  /* 0x00000029052672a4 */ /* 0x000fe4000f8e0207 */
[----:B------:R-:W-:Y:S11]  /*5c20*/  UIMAD UR37, UR6, UR58, UR4 ;  /* 0x0000003a062572a4 */ /* 0x000ff6000f8e0204 */
[----:B------:R-:W-:Y:S01]  /*5c30*/  @!UPT UIADD3 URZ, UPT, UPT, URZ, URZ, URZ ;  /* 0x000000fffffff290 */ /* 0x000fe2000fffe0ff */
.L_x_104:
[----:B------:R-:W-:Y:S02]  /*5c40*/  UISETP.NE.AND UP0, UPT, UR40, 0x1, UPT ;  /* 0x000000012800788c */ /* 0x000fe4000bf05270 */
[----:B------:R-:W-:Y:S02]  /*5c50*/  UISETP.NE.AND UP1, UPT, UR55, URZ, UPT ;  /* 0x000000ff3700728c */ /* 0x000fe4000bf25270 */
[----:B------:R-:W-:Y:S04]  /*5c60*/  UIADD3 UR49, UPT, UPT, UR18, 0x1, URZ ;  /* 0x0000000112317890 */ /* 0x000fe8000fffe0ff */
[----:B------:R-:W-:Y:S02]  /*5c70*/  PLOP3.LUT P1, PT, PT, PT, UP1, 0x80, 0x8 ;  /* 0x000000000008781c */ /* 0x000fe40003f2f018 */
[----:B------:R-:W-:Y:S01]  /*5c80*/  PLOP3.LUT P0, PT, PT, PT, UP1, 0x80, 0x8 ;  /* 0x000000000008781c */ /* 0x000fe20003f0f018 */
[----:B------:R-:W1:Y:S01]  /*5c90*/  @!UP0 LDCU.128 UR12, c[0x0][0xb10] ;  /* 0x00016200ff0c87ac */ /* 0x000e620008000c00 */
[----:B------:R-:W2:Y:S09]  /*5ca0*/  @!UP0 LDCU UR5, c[0x0][0xb0c] ;  /* 0x00016180ff0587ac */ /* 0x000eb20008000800 */
[----:B------:R-:W-:Y:S01]  /*5cb0*/  @P1 SHF.R.U32.HI R4, RZ, 0x10, R5 ;  /* 0x00000010ff041819 */ /* 0x000fe20000011605 */
[----:B------:R-:W3:Y:S03]  /*5cc0*/  @!UP0 LDCU UR10, c[0x0][0xb20] ;  /* 0x00016400ff0a87ac */ /* 0x000ee60008000800 */
[----:B------:R-:W-:Y:S01]  /*5cd0*/  @P0 R2UR UR60, R4 ;  /* 0x00000000043c02ca */ /* 0x000fe200000e0000 */
[----:B-1----:R-:W-:Y:S02]  /*5ce0*/  UIMAD.WIDE.U32 UR8, UR38, UR12, URZ ;  /* 0x0000000c260872a5 */ /* 0x002fe4000f8e00ff */
[----:B------:R-:W-:Y:S02]  /*5cf0*/  UIMAD.WIDE.U32 UR6, UR37, UR15, URZ ;  /* 0x0000000f250672a5 */ /* 0x000fe4000f8e00ff */
[----:B------:R-:W-:Y:S03]  /*5d00*/  @!UP0 UISETP.NE.AND UP1, UPT, UR14, 0x1, UPT ;  /* 0x000000010e00888c */ /* 0x000fe6000bf25270 */
[----:B------:R-:W-:Y:S01]  /*5d10*/  @!UP0 UMOV UR4, UR9 ;  /* 0x0000000900048c82 */ /* 0x000fe20008000000 */
[----:B--2---:R-:W-:Y:S02]  /*5d20*/  @!UP0 UISETP.NE.AND UP2, UPT, UR5, 0x1, UPT ;  /* 0x000000010500888c */ /* 0x004fe4000bf45270 */
[----:B------:R-:W-:Y:S01]  /*5d30*/  @!UP0 USHF.R.U32.HI UR4, URZ, UR13, UR4 ;  /* 0x0000000dff048299 */ /* 0x000fe20008011604 */
[----:B------:R-:W-:Y:S02]  /*5d40*/  @!UP0 UMOV UR6, UR7 ;  /* 0x0000000700068c82 */ /* 0x000fe40008000000 */
[----:B---3--:R-:W-:Y:S02]  /*5d50*/  @!UP0 USHF.R.U32.HI UR6, URZ, UR10, UR6 ;  /* 0x0000000aff068299 */ /* 0x008fe40008011606 */
[----:B------:R-:W-:Y:S02]  /*5d60*/  @!UP0 USEL UR7, UR38, UR4, !UP2 ;  /* 0x0000000426078287 */ /* 0x000fe4000d000000 */
[----:B------:R-:W-:Y:S04]  /*5d70*/  @!UP0 USEL UR6, UR37, UR6, !UP1 ;  /* 0x0000000625068287 */ /* 0x000fe8000c800000 */
[----:B------:R-:W-:Y:S02]  /*5d80*/  @!UP0 UIADD3 UR4, UPT, UPT, -UR7, UR6, URZ ;  /* 0x0000000607048290 */ /* 0x000fe4000fffe1ff */
[----:B------:R-:W-:Y:S02]  /*5d90*/  @!UP0 UIADD3 UR6, UPT, UPT, UR7, -UR6, URZ ;  /* 0x8000000607068290 */ /* 0x000fe4000fffe0ff */
[----:B------:R-:W-:Y:S02]  /*5da0*/  UIADD3 UR7, UPT, UPT, UR39, 0x200, URZ ;  /* 0x0000020027077890 */ /* 0x000fe4000fffe0ff */
[----:B------:R-:W-:Y:S02]  /*5db0*/  @!UP0 UIMAD UR38, UR4, UR5, UR38 ;  /* 0x00000005042682a4 */ /* 0x000fe4000f8e0226 */
[----:B------:R-:W-:Y:S02]  /*5dc0*/  @!UP0 UIMAD UR37, UR6, UR14, UR37 ;  /* 0x0000000e062582a4 */ /* 0x000fe4000f8e0225 */
[----:B------:R-:W-:Y:S09]  /*5dd0*/  ULOP3.LUT UP0, URZ, UR7, 0x1b0, URZ, 0xc0, !UPT ;  /* 0x000001b007ff7892 */ /* 0x000ff2000f80c0ff */
[----:B------:R-:W-:Y:S05]  /*5de0*/  BRA.U !UP0, `(.L_x_105) ;  /* 0x00000001087c7547 */ /* 0x000fea000b800000 */
[----:B------:R-:W1:Y:S01]  /*5df0*/  LDCU.64 UR8, c[0x4][0x80] ;  /* 0x01001000ff0877ac */ /* 0x000e620008000a00 */
[----:B------:R-:W-:Y:S01]  /*5e00*/  MOV R16, 0x0 ;  /* 0x0000000000107802 */ /* 0x000fe20000000f00 */
[----:B------:R-:W-:Y:S02]  /*5e10*/  HFMA2 R12, -RZ, RZ, 0, 5.9604644775390625e-08 ;  /* 0x00000001ff0c7431 */ /* 0x000fe400000001ff */
[----:B------:R-:W-:Y:S01]  /*5e20*/  IMAD.MOV.U32 R8, RZ, RZ, 0x70 ;  /* 0x00000070ff087424 */ /* 0x000fe200078e00ff */
[----:B------:R2:W3:Y:S01]  /*5e30*/  LDC.64 R14, c[0x4][R16] ;  /* 0x01000000100e7b82 */ /* 0x0004e20000000a00 */
[----:B------:R-:W4:Y:S01]  /*5e40*/  LDCU.64 UR6, c[0x4][0x88] ;  /* 0x01001100ff0677ac */ /* 0x000f220008000a00 */
[----:B------:R-:W-:Y:S01]  /*5e50*/  IMAD.MOV.U32 R13, RZ, RZ, RZ ;  /* 0x000000ffff0d7224 */ /* 0x000fe200078e00ff */
[----:B------:R-:W2:Y:S01]  /*5e60*/  LDCU.64 UR4, c[0x4][0x8] ;  /* 0x01000100ff0477ac */ /* 0x000ea20008000a00 */
[----:B-1----:R-:W-:Y:S01]  /*5e70*/  MOV R5, UR9 ;  /* 0x0000000900057c02 */ /* 0x002fe20008000f00 */
[----:B------:R-:W-:Y:S01]  /*5e80*/  IMAD.U32 R4, RZ, RZ, UR8 ;  /* 0x00000008ff047e24 */ /* 0x000fe2000f8e00ff */
[----:B----4-:R-:W-:Y:S01]  /*5e90*/  MOV R7, UR7 ;  /* 0x0000000700077c02 */ /* 0x010fe20008000f00 */
[----:B------:R-:W-:Y:S01]  /*5ea0*/  IMAD.U32 R6, RZ, RZ, UR6 ;  /* 0x00000006ff067e24 */ /* 0x000fe2000f8e00ff */
[----:B--2---:R-:W-:Y:S01]  /*5eb0*/  MOV R11, UR5 ;  /* 0x00000005000b7c02 */ /* 0x004fe20008000f00 */
[----:B------:R-:W-:Y:S02]  /*5ec0*/  IMAD.U32 R10, RZ, RZ, UR4 ;  /* 0x00000004ff0a7e24 */ /* 0x000fe4000f8e00ff */
[----:B------:R-:W-:Y:S07]  /*5ed0*/  LEPC R20, `(.L_x_106) ;  /* 0x000000001014794e */ /* 0x000fee0000000000 */
[----:B---3-5:R-:W-:Y:S05]  /*5ee0*/  CALL.ABS.NOINC R14 ;  /* 0x000000000e007343 */ /* 0x028fea0003c00000 */
.L_x_106:
[----:B------:R-:W1:Y:S01]  /*5ef0*/  LDCU.64 UR8, c[0x4][0x80] ;  /* 0x01001000ff0877ac */ /* 0x000e620008000a00 */
[----:B------:R-:W2:Y:S01]  /*5f00*/  LDC.64 R16, c[0x4][R16] ;  /* 0x0100000010107b82 */ /* 0x000ea20000000a00 */
[----:B------:R-:W-:Y:S02]  /*5f10*/  HFMA2 R12, -RZ, RZ, 0, 5.9604644775390625e-08 ;  /* 0x00000001ff0c7431 */ /* 0x000fe400000001ff */
[----:B------:R-:W-:Y:S02]  /*5f20*/  IMAD.MOV.U32 R8, RZ, RZ, 0x70 ;  /* 0x00000070ff087424 */ /* 0x000fe400078e00ff */
[----:B------:R-:W-:Y:S01]  /*5f30*/  IMAD.MOV.U32 R13, RZ, RZ, RZ ;  /* 0x000000ffff0d7224 */ /* 0x000fe200078e00ff */
[----:B------:R-:W3:Y:S01]  /*5f40*/  LDCU.64 UR6, c[0x4][0x88] ;  /* 0x01001100ff0677ac */ /* 0x000ee20008000a00 */
[----:B------:R-:W4:Y:S01]  /*5f50*/  LDCU.64 UR4, c[0x4][0x8] ;  /* 0x01000100ff0477ac */ /* 0x000f220008000a00 */
[----:B-1----:R-:W-:Y:S02]  /*5f60*/  MOV R4, UR8 ;  /* 0x0000000800047c02 */ /* 0x002fe40008000f00 */
[----:B------:R-:W-:Y:S02]  /*5f70*/  MOV R5, UR9 ;  /* 0x0000000900057c02 */ /* 0x000fe40008000f00 */
[----:B---3--:R-:W-:Y:S01]  /*5f80*/  MOV R7, UR7 ;  /* 0x0000000700077c02 */ /* 0x008fe20008000f00 */
[----:B------:R-:W-:Y:S01]  /*5f90*/  IMAD.U32 R6, RZ, RZ, UR6 ;  /* 0x00000006ff067e24 */ /* 0x000fe2000f8e00ff */
[----:B----4-:R-:W-:Y:S01]  /*5fa0*/  MOV R11, UR5 ;  /* 0x00000005000b7c02 */ /* 0x010fe20008000f00 */
[----:B------:R-:W-:Y:S02]  /*5fb0*/  IMAD.U32 R10, RZ, RZ, UR4 ;  /* 0x00000004ff0a7e24 */ /* 0x000fe4000f8e00ff */
[----:B------:R-:W-:Y:S07]  /*5fc0*/  LEPC R20, `(.L_x_105) ;  /* 0x000000001014794e */ /* 0x000fee0000000000 */
[----:B--2---:R-:W-:Y:S05]  /*5fd0*/  CALL.ABS.NOINC R16 ;  /* 0x0000000010007343 */ /* 0x004fea0003c00000 */
.L_x_105:
[----:B------:R-:W-:Y:S01]  /*5fe0*/  PLOP3.LUT P1, PT, PT, PT, PT, 0x8, 0x80 ;  /* 0x000000000080781c */ /* 0x000fe20003f2e170 */
[----:B------:R-:W-:Y:S01]  /*5ff0*/  UISETP.NE.AND UP1, UPT, UR63, URZ, UPT ;  /* 0x000000ff3f00728c */ /* 0x000fe2000bf25270 */
[----:B------:R1:W5:Y:S01]  /*6000*/  LDL R17, [R1+0x50] ;  /* 0x0000500001117983 */ /* 0x0003620000100800 */
[----:B------:R-:W2:Y:S01]  /*6010*/  LDC.64 R6, c[0x0][0x890] ;  /* 0x00022400ff067b82 */ /* 0x000ea20000000a00 */
[----:B------:R-:W3:Y:S03]  /*6020*/  S2R R16, SR_TID.X ;  /* 0x0000000000107919 */ /* 0x000ee60000002100 */
[----:B------:R-:W-:Y:S04]  /*6030*/  PLOP3.LUT P0, PT, PT, PT, UP1, 0x80, 0x8 ;  /* 0x000000000008781c */ /* 0x000fe80003f0f018 */
[----:B------:R-:W4:Y:S01]  /*6040*/  LDC.64 R4, c[0x0][0x8b0] ;  /* 0x00022c00ff047b82 */ /* 0x000f220000000a00 */
[----:B------:R-:W1:Y:S01]  /*6050*/  @UP1 LDCU.64 UR4, c[0x0][0x888] ;  /* 0x00011100ff0417ac */ /* 0x000e620008000a00 */
[----:B--2---:R-:W-:Y:S01]  /*6060*/  ISETP.NE.U32.AND P3, PT, R6, RZ, PT ;  /* 0x000000ff0600720c */ /* 0x004fe20003f65070 */
[----:B-1----:R-:W-:Y:S03]  /*6070*/  @UP1 UISETP.NE.U32.AND UP0, UPT, UR4, URZ, UPT ;  /* 0x000000ff0400128c */ /* 0x002fe6000bf05070 */
[----:B------:R-:W-:Y:S02]  /*6080*/  ISETP.NE.AND.EX P3, PT, R7, RZ, PT, P3 ;  /* 0x000000ff0700720c */ /* 0x000fe40003f65330 */
[----:B----4-:R-:W-:Y:S01]  /*6090*/  ISETP.NE.U32.AND P4, PT, R4, RZ, PT ;  /* 0x000000ff0400720c */ /* 0x010fe20003f85070 */
[----:B------:R-:W-:Y:S01]  /*60a0*/  @UP1 UISETP.NE.AND.EX UP0, UPT, UR5, URZ, UPT, UP0 ;  /* 0x000000ff0500128c */ /* 0x000fe2000bf05300 */
[----:B------:R-:W-:Y:S02]  /*60b0*/  @P0 PLOP3.LUT P1, PT, P3, PT, PT, 0x80, 0x8 ;  /* 0x000000000008081c */ /* 0x000fe40001f2f070 */
[----:B------:R-:W-:Y:S01]  /*60c0*/  ISETP.NE.AND.EX P4, PT, R5, RZ, PT, P4 ;  /* 0x000000ff0500720c */ /* 0x000fe20003f85340 */
[----:B------:R-:W-:Y:S06]  /*60d0*/  @UP1 USEL UR4, URZ, 0xffffffff, UP0 ;  /* 0xffffffffff041887 */ /* 0x000fec0008000000 */
[----:B---3--:R-:W-:Y:S06]  /*60e0*/  @!P3 BRA `(.L_x_107) ;  /* 0x00000000003cb947 */ /* 0x008fec0003800000 */
[----:B------:R-:W1:Y:S01]  /*60f0*/  LDC.64 R8, c[0x0][0x888] ;  /* 0x00022200ff087b82 */ /* 0x000e620000000a00 */
[----:B------:R-:W2:Y:S01]  /*6100*/  LDCU.64 UR6, c[0x0][0x358] ;  /* 0x00006b00ff0677ac */ /* 0x000ea20008000a00 */
[----:B------:R-:W-:Y:S02]  /*6110*/  IMAD.MOV.U32 R3, RZ, RZ, 0x1 ;  /* 0x00000001ff037424 */ /* 0x000fe400078e00ff */
[----:B------:R-:W-:Y:S01]  /*6120*/  IMAD.MOV.U32 R0, RZ, RZ, 0x1 ;  /* 0x00000001ff007424 */ /* 0x000fe200078e00ff */
[----:B-1----:R-:W-:Y:S04]  /*6130*/  ISETP.NE.U32.AND P2, PT, R8, RZ, PT ;  /* 0x000000ff0800720c */ /* 0x002fe80003f45070 */
[----:B------:R-:W-:Y:S11]  /*6140*/  ISETP.NE.AND.EX P2, PT, R9, RZ, PT, P2 ;  /* 0x000000ff0900720c */ /* 0x000ff60003f45320 */
[----:B------:R-:W-:Y:S02]  /*6150*/  @!UPT UIADD3 URZ, UPT, UPT, URZ, URZ, URZ ;  /* 0x000000fffffff290 */ /* 0x000fe4000fffe0ff */
[----:B------:R-:W1:Y:S01]  /*6160*/  @P2 LDC.64 R8, c[0x0][0x888] ;  /* 0x00022200ff082b82 */ /* 0x000e620000000a00 */
[----:B------:R-:W-:Y:S01]  /*6170*/  @P2 IMAD R6, R6, UR36, RZ ;  /* 0x0000002406062c24 */ /* 0x000fe2000f8e02ff */
[----:B-----5:R-:W-:Y:S04]  /*6180*/  @P2 PRMT R17, R3, 0x7610, R17 ;  /* 0x0000761003112816 */ /* 0x020fe80000000011 */
[----:B------:R-:W-:Y:S05]  /*6190*/  @!P2 PRMT R17, R0, 0x7610, R17 ;  /* 0x000076100011a816 */ /* 0x000fea0000000011 */
[----:B------:R3:W-:Y:S01]  /*61a0*/  STL.S16 [R1+0x50], R17 ;  /* 0x0000501101007387 */ /* 0x0007e20000100600 */
[----:B-1----:R-:W-:Y:S05]  /*61b0*/  @P2 IMAD.WIDE R8, R6, 0x4, R8 ;  /* 0x0000000406082825 */ /* 0x002fea00078e0208 */
[----:B--2---:R3:W5:Y:S02]  /*61c0*/  @P2 LDG.E R164, desc[UR6][R8.64] ;  /* 0x0000000608a42981 */ /* 0x004764000c1e1900 */
[----:B---3--:R-:W1:Y:S02]  /*61d0*/  @!P2 LDC R164, c[0x0][0x880] ;  /* 0x00022000ffa4ab82 */ /* 0x008e640000000800 */
.L_x_107:
[----:B------:R-:W-:Y:S05]  /*61e0*/  @!P4 BRA `(.L_x_108) ;  /* 0x000000000028c947 */ /* 0x000fea0003800000 */
[----:B------:R-:W2:Y:S01]  /*61f0*/  LDC.64 R6, c[0x0][0x8a8] ;  /* 0x00022a00ff067b82 */ /* 0x000ea20000000a00 */
[----:B------:R-:W3:Y:S01]  /*6200*/  LDCU.64 UR6, c[0x0][0x358] ;  /* 0x00006b00ff0677ac */ /* 0x000ee20008000a00 */
[----:B--2---:R-:W-:Y:S04]  /*6210*/  ISETP.NE.U32.AND P2, PT, R6, RZ, PT ;  /* 0x000000ff0600720c */ /* 0x004fe80003f45070 */
[----:B------:R-:W-:Y:S11]  /*6220*/  ISETP.NE.AND.EX P2, PT, R7, RZ, PT, P2 ;  /* 0x000000ff0700720c */ /* 0x000ff60003f45320 */
[----:B------:R-:W-:Y:S02]  /*6230*/  @!UPT UIADD3 URZ, UPT, UPT, URZ, URZ, URZ ;  /* 0x000000fffffff290 */ /* 0x000fe4000fffe0ff */
[----:B------:R-:W2:Y:S01]  /*6240*/  @P2 LDC.64 R6, c[0x0][0x8a8] ;  /* 0x00022a00ff062b82 */ /* 0x000ea20000000a00 */
[----:B------:R-:W-:Y:S04]  /*6250*/  @P2 IMAD R4, R4, UR36, RZ ;  /* 0x0000002404042c24 */ /* 0x000fe8000f8e02ff */
[----:B--2---:R-:W-:Y:S05]  /*6260*/  @P2 IMAD.WIDE R6, R4, 0x4, R6 ;  /* 0x0000000404062825 */ /* 0x004fea00078e0206 */
[----:B---3-5:R2:W5:Y:S02]  /*6270*/  @P2 LDG.E R152, desc[UR6][R6.64] ;  /* 0x0000000606982981 */ /* 0x028564000c1e1900 */
[----:B--2---:R-:W3:Y:S02]  /*6280*/  @!P2 LDC R152, c[0x0][0x8a0] ;  /* 0x00022800ff98ab82 */ /* 0x004ee40000000800 */
.L_x_108:
[----:B-1---5:R-:W-:Y:S01]  /*6290*/  @P0 FSETP.NEU.AND P4, PT, R164, RZ, PT ;  /* 0x000000ffa400020b */ /* 0x022fe20003f8d000 */
[----:B------:R-:W-:Y:S01]  /*62a0*/  IMAD.U32 R0, RZ, RZ, UR4 ;  /* 0x00000004ff007e24 */ /* 0x000fe2000f8e00ff */
[----:B------:R-:W-:Y:S01]  /*62b0*/  @P0 LOP3.LUT P2, RZ, R17, 0xff, RZ, 0xc0, !PT ;  /* 0x000000ff11ff0812 */ /* 0x000fe2000784c0ff */
[----:B------:R-:W-:Y:S01]  /*62c0*/  IMAD.SHL.U32 R4, R16, 0x20, RZ ;  /* 0x0000002010047824 */ /* 0x000fe200078e00ff */
[----:B------:R-:W-:Y:S01]  /*62d0*/  @P0 SEL R3, RZ, 0xffffffff, P4 ;  /* 0xffffffffff030807 */ /* 0x000fe20002000000 */
[----:B------:R-:W-:Y:S01]  /*62e0*/  IMAD.U32 R5, RZ, RZ, UR54 ;  /* 0x00000036ff057e24 */ /* 0x000fe2000f8e00ff */
[----:B------:R-:W-:Y:S01]  /*62f0*/  BSSY B1, `(.L_x_109) ;  /* 0x00000b3000017945 */ /* 0x000fe20003800000 */
[----:B------:R-:W-:Y:S01]  /*6300*/  IMAD.U32 R153, RZ, RZ, UR45 ;  /* 0x0000002dff997e24 */ /* 0x000fe2000f8e00ff */
[----:B------:R-:W-:Y:S01]  /*6310*/  @P1 SEL R3, R0, R3, !P2 ;  /* 0x0000000300031207 */ /* 0x000fe20005000000 */
[----:B------:R-:W-:Y:S01]  /*6320*/  IMAD.SHL.U32 R0, R16, 0x4, RZ ;  /* 0x0000000410007824 */ /* 0x000fe200078e00ff */
[----:B------:R-:W-:Y:S02]  /*6330*/  PLOP3.LUT P5, PT, PT, PT, PT, 0x8, 0x80 ;  /* 0x000000000080781c */ /* 0x000fe40003fae170 */
[----:B------:R-:W-:Y:S02]  /*6340*/  CS2R R250, SRZ ;  /* 0x0000000000fa7805 */ /* 0x000fe4000001ff00 */
[----:B------:R-:W-:Y:S02]  /*6350*/  @P0 LOP3.LUT R3, R3, 0x1, RZ, 0xc0, !PT ;  /* 0x0000000103030812 */ /* 0x000fe400078ec0ff */
[----:B------:R-:W-:Y:S02]  /*6360*/  CS2R R248, SRZ ;  /* 0x0000000000f87805 */ /* 0x000fe4000001ff00 */
[----:B------:R-:W-:Y:S02]  /*6370*/  CS2R R242, SRZ ;  /* 0x0000000000f27805 */ /* 0x000fe4000001ff00 */
[----:B------:R-:W-:Y:S02]  /*6380*/  CS2R R240, SRZ ;  /* 0x0000000000f07805 */ /* 0x000fe4000001ff00 */
[----:B------:R-:W-:Y:S02]  /*6390*/  ISETP.NE.U32.OR P6, PT, R3, 0x1, !P0 ;  /* 0x000000010300780c */ /* 0x000fe400047c5470 */
[----:B------:R-:W-:Y:S02]  /*63a0*/  CS2R R238, SRZ ;  /* 0x0000000000ee7805 */ /* 0x000fe4000001ff00 */
[----:B------:R-:W-:Y:S02]  /*63b0*/  LOP3.LUT R3, R4, 0xc0, RZ, 0xc0, !PT ;  /* 0x000000c004037812 */ /* 0x000fe400078ec0ff */
[----:B------:R-:W-:Y:S02]  /*63c0*/  CS2R R236, SRZ ;  /* 0x0000000000ec7805 */ /* 0x000fe4000001ff00 */
[----:B------:R-:W-:Y:S02]  /*63d0*/  P2R R6, PR, RZ, 0x40 ;  /* 0x00000040ff067803 */ /* 0x000fe40000000000 */
[----:B------:R-:W-:Y:S02]  /*63e0*/  CS2R R234, SRZ ;  /* 0x0000000000ea7805 */ /* 0x000fe4000001ff00 */
[----:B------:R-:W-:Y:S02]  /*63f0*/  LOP3.LUT R0, R3, 0x18, R0, 0xf8, !PT ;  /* 0x0000001803007812 */ /* 0x000fe400078ef800 */
[----:B------:R-:W-:Y:S02]  /*6400*/  CS2R R232, SRZ ;  /* 0x0000000000e87805 */ /* 0x000fe4000001ff00 */
[----:B------:R-:W-:Y:S01]  /*6410*/  LOP3.LUT R3, R5, 0x1, RZ, 0x3c, !PT ;  /* 0x0000000105037812 */ /* 0x000fe200078e3cff */
[----:B------:R1:W-:Y:S01]  /*6420*/  STL [R1+0x5c], R6 ;  /* 0x00005c0601007387 */ /* 0x0003e20000100800 */
[----:B------:R-:W-:Y:S02]  /*6430*/  LOP3.LUT R0, R0, 0xf20, R4, 0xf8, !PT ;  /* 0x00000f2000007812 */ /* 0x000fe400078ef804 */
[----:B------:R-:W-:Y:S02]  /*6440*/  CS2R R230, SRZ ;  /* 0x0000000000e67805 */ /* 0x000fe4000001ff00 */
[----:B------:R-:W-:Y:S01]  /*6450*/  LEA R5, R153, UR39, 0x3 ;  /* 0x0000002799057c11 */ /* 0x000fe2000f8e18ff */
[----:B------:R2:W-:Y:S01]  /*6460*/  STL [R1+0x38], RZ ;  /* 0x000038ff01007387 */ /* 0x0005e20000100800 */
[----:B------:R-:W-:Y:S02]  /*6470*/  @P6 SHF.L.U32 R4, R3, 0x1f, RZ ;  /* 0x0000001f03046819 */ /* 0x000fe400000006ff */
[----:B------:R-:W-:Y:S02]  /*6480*/  CS2R R228, SRZ ;  /* 0x0000000000e47805 */ /* 0x000fe4000001ff00 */
[----:B------:R-:W-:Y:S01]  /*6490*/  LEA R0, R0, UR39, 0x1 ;  /* 0x0000002700007c11 */ /* 0x000fe2000f8e08ff */
[----:B------:R2:W-:Y:S01]  /*64a0*/  STL [R1+0x3c], RZ ;  /* 0x00003cff01007387 */ /* 0x0005e20000100800 */
[----:B------:R4:W3:Y:S01]  /*64b0*/  @P6 SYNCS.PHASECHK.TRANS64.TRYWAIT P0, [R5+URZ+0xb0], R4 ;  /* 0x0000b004050065a7 */ /* 0x0008e200080011ff */
[----:B------:R-:W-:Y:S02]  /*64c0*/  CS2R R226, SRZ ;  /* 0x0000000000e27805 */ /* 0x000fe4000001ff00 */
[----:B------:R-:W-:Y:S01]  /*64d0*/  CS2R R224, SRZ ;  /* 0x0000000000e07805 */ /* 0x000fe2000001ff00 */
[----:B------:R2:W-:Y:S01]  /*64e0*/  STL [R1+0x30], RZ ;  /* 0x000030ff01007387 */ /* 0x0005e20000100800 */
[----:B------:R-:W-:Y:S01]  /*64f0*/  IMAD R153, R153, 0xa000, R0 ;  /* 0x0000a00099997824 */ /* 0x000fe200078e0200 */
[----:B------:R-:W-:Y:S01]  /*6500*/  CS2R R218, SRZ ;  /* 0x0000000000da7805 */ /* 0x000fe2000001ff00 */
[----:B------:R-:W-:Y:S01]  /*6510*/  IMAD.SHL.U32 R0, R16, 0x10, RZ ;  /* 0x0000001010007824 */ /* 0x000fe200078e00ff */
[----:B------:R2:W-:Y:S01]  /*6520*/  STL [R1+0x34], RZ ;  /* 0x000034ff01007387 */ /* 0x0005e20000100800 */
[----:B------:R-:W-:Y:S02]  /*6530*/  CS2R R216, SRZ ;  /* 0x0000000000d87805 */ /* 0x000fe4000001ff00 */
[----:B------:R-:W-:Y:S02]  /*6540*/  CS2R R214, SRZ ;  /* 0x0000000000d67805 */ /* 0x000fe4000001ff00 */
[----:B------:R-:W-:Y:S01]  /*6550*/  CS2R R212, SRZ ;  /* 0x0000000000d47805 */ /* 0x000fe2000001ff00 */
[----:B------:R2:W-:Y:S01]  /*6560*/  STL [R1+0x28], RZ ;  /* 0x000028ff01007387 */ /* 0x0005e20000100800 */
[C---:B------:R-:W-:Y:S02]  /*6570*/  LOP3.LUT R7, R0.reuse, 0x20, RZ, 0xc0, !PT ;  /* 0x0000002000077812 */ /* 0x040fe400078ec0ff */
[----:B------:R-:W-:Y:S02]  /*6580*/  CS2R R210, SRZ ;  /* 0x0000000000d27805 */ /* 0x000fe4000001ff00 */
[----:B------:R-:W-:Y:S01]  /*6590*/  LOP3.LUT R0, R0, 0x40, RZ, 0xc0, !PT ;  /* 0x0000004000007812 */ /* 0x000fe200078ec0ff */
[----:B------:R2:W-:Y:S01]  /*65a0*/  STL [R1+0x2c], RZ ;  /* 0x00002cff01007387 */ /* 0x0005e20000100800 */
[----:B-1----:R-:W-:Y:S01]  /*65b0*/  IMAD.U32 R6, RZ, RZ, UR53 ;  /* 0x00000035ff067e24 */ /* 0x002fe2000f8e00ff */
[--C-:B------:R-:W-:Y:S02]  /*65c0*/  IADD3 R8, PT, PT, -R7, 0x200, R153.reuse ;  /* 0x0000020007087810 */ /* 0x100fe40007ffe199 */
[----:B------:R-:W-:Y:S01]  /*65d0*/  CS2R R208, SRZ ;  /* 0x0000000000d07805 */ /* 0x000fe2000001ff00 */
[----:B------:R2:W-:Y:S01]  /*65e0*/  STL [R1+0x20], RZ ;  /* 0x000020ff01007387 */ /* 0x0005e20000100800 */
[----:B------:R-:W-:Y:S02]  /*65f0*/  IADD3 R7, PT, PT, -R0, 0x200, R153 ;  /* 0x0000020000077810 */ /* 0x000fe40007ffe199 */
[----:B------:R-:W-:Y:S02]  /*6600*/  CS2R R202, SRZ ;  /* 0x0000000000ca7805 */ /* 0x000fe4000001ff00 */
[----:B------:R-:W-:Y:S01]  /*6610*/  SHF.L.U32 R6, R6, 0x1f, RZ ;  /* 0x0000001f06067819 */ /* 0x000fe200000006ff */
[----:B------:R2:W-:Y:S01]  /*6620*/  STL [R1+0x24], RZ ;  /* 0x000024ff01007387 */ /* 0x0005e20000100800 */
[----:B------:R-:W-:Y:S01]  /*6630*/  IMAD.IADD R0, R8, 0x1, -R0 ;  /* 0x0000000108007824 */ /* 0x000fe200078e0a00 */
[----:B------:R-:W-:Y:S01]  /*6640*/  CS2R R200, SRZ ;  /* 0x0000000000c87805 */ /* 0x000fe2000001ff00 */
[----:B----4-:R-:W-:Y:S01]  /*6650*/  IMAD.U32 R4, RZ, RZ, UR46 ;  /* 0x0000002eff047e24 */ /* 0x010fe2000f8e00ff */
[----:B------:R2:W-:Y:S01]  /*6660*/  STL [R1+0x18], RZ ;  /* 0x000018ff01007387 */ /* 0x0005e20000100800 */
[----:B------:R-:W-:Y:S02]  /*6670*/  CS2R R194, SRZ ;  /* 0x0000000000c27805 */ /* 0x000fe4000001ff00 */
[----:B------:R-:W-:Y:S02]  /*6680*/  CS2R R192, SRZ ;  /* 0x0000000000c07805 */ /* 0x000fe4000001ff00 */
[----:B------:R-:W-:Y:S01]  /*6690*/  CS2R R186, SRZ ;  /* 0x0000000000ba7805 */ /* 0x000fe2000001ff00 */
[----:B------:R2:W-:Y:S01]  /*66a0*/  STL [R1+0x1c], RZ ;  /* 0x00001cff01007387 */ /* 0x0005e20000100800 */
[----:B------:R-:W-:Y:S02]  /*66b0*/  LEA R4, R4, UR39, 0x3 ;  /* 0x0000002704047c11 */ /* 0x000fe4000f8e18ff */
[----:B------:R-:W-:Y:S02]  /*66c0*/  CS2R R184, SRZ ;  /* 0x0000000000b87805 */ /* 0x000fe4000001ff00 */
[----:B------:R-:W-:Y:S01]  /*66d0*/  CS2R R178, SRZ ;  /* 0x0000000000b27805 */ /* 0x000fe2000001ff00 */
[----:B------:R2:W-:Y:S01]  /*66e0*/  STL [R1+0x10], RZ ;  /* 0x000010ff01007387 */ /* 0x0005e20000100800 */
[----:B------:R2:W1:Y:S01]  /*66f0*/  SYNCS.PHASECHK.TRANS64.TRYWAIT P4, [R4+URZ+0x100], R6 ;  /* 0x00010006040075a7 */ /* 0x00046200080811ff */
[----:B------:R-:W-:Y:S02]  /*6700*/  CS2R R176, SRZ ;  /* 0x0000000000b07805 */ /* 0x000fe4000001ff00 */
[----:B------:R-:W-:Y:S01]  /*6710*/  CS2R R170, SRZ ;  /* 0x0000000000aa7805 */ /* 0x000fe2000001ff00 */
[----:B------:R2:W-:Y:S01]  /*6720*/  STL [R1+0x14], RZ ;  /* 0x000014ff01007387 */ /* 0x0005e20000100800 */
[----:B------:R-:W-:Y:S02]  /*6730*/  CS2R R168, SRZ ;  /* 0x0000000000a87805 */ /* 0x000fe4000001ff00 */
[----:B------:R-:W-:Y:S02]  /*6740*/  CS2R R162, SRZ ;  /* 0x0000000000a27805 */ /* 0x000fe4000001ff00 */
[----:B------:R-:W-:Y:S01]  /*6750*/  CS2R R160, SRZ ;  /* 0x0000000000a07805 */ /* 0x000fe2000001ff00 */
[----:B------:R2:W-:Y:S04]  /*6760*/  STL [R1+0x8], RZ ;  /* 0x000008ff01007387 */ /* 0x0005e80000100800 */
[----:B------:R2:W-:Y:S04]  /*6770*/  STL [R1+0xc], RZ ;  /* 0x00000cff01007387 */ /* 0x0005e80000100800 */
[----:B------:R2:W-:Y:S04]  /*6780*/  STL [R1], RZ ;  /* 0x000000ff01007387 */ /* 0x0005e80000100800 */
[----:B------:R2:W-:Y:S04]  /*6790*/  STL [R1+0x4], RZ ;  /* 0x000004ff01007387 */ /* 0x0005e80000100800 */
[----:B------:R2:W-:Y:S04]  /*67a0*/  STL [R1+0x48], RZ ;  /* 0x000048ff01007387 */ /* 0x0005e80000100800 */
[----:B------:R2:W-:Y:S04]  /*67b0*/  STL [R1+0x4c], RZ ;  /* 0x00004cff01007387 */ /* 0x0005e80000100800 */
[----:B------:R2:W-:Y:S04]  /*67c0*/  STL [R1+0x40], RZ ;  /* 0x000040ff01007387 */ /* 0x0005e80000100800 */
[----:B------:R2:W-:Y:S04]  /*67d0*/  STL [R1+0x44], RZ ;  /* 0x000044ff01007387 */ /* 0x0005e80000100800 */
[----:B------:R2:W-:Y:S04]  /*67e0*/  STL [R1+0x68], R8 ;  /* 0x0000680801007387 */ /* 0x0005e80000100800 */
[----:B------:R2:W-:Y:S04]  /*67f0*/  STL [R1+0x64], R7 ;  /* 0x0000640701007387 */ /* 0x0005e80000100800 */
[----:B------:R2:W-:Y:S01]  /*6800*/  STL [R1+0x60], R0 ;  /* 0x0000600001007387 */ /* 0x0005e20000100800 */
[----:B---3--:R-:W-:Y:S01]  /*6810*/  @P6 PLOP3.LUT P5, PT, P0, PT, PT, 0x8, 0x80 ;  /* 0x000000000080681c */ /* 0x008fe200007ae170 */
[----:B------:R-:W-:Y:S01]  /*6820*/  @!UPT UIADD3 URZ, UPT, UPT, URZ, URZ, URZ ;  /* 0x000000fffffff290 */ /* 0x000fe2000fffe0ff */
[----:B------:R-:W-:Y:S11]  /*6830*/  @!P6 BRA `(.L_x_110) ;  /* 0x000000040078e947 */ /* 0x000ff60003800000 */
[----:B------:R-:W-:Y:S01]  /*6840*/  FSETP.NEU.AND P2, PT, R164, RZ, PT ;  /* 0x000000ffa400720b */ /* 0x000fe20003f4d000 */
[----:B------:R-:W3:Y:S01]  /*6850*/  LDL R9, [R1+0x58] ;  /* 0x0000580001097983 */ /* 0x000ee20000100800 */
[----:B------:R-:W-:Y:S01]  /*6860*/  LOP3.LUT P1, RZ, R17, 0xff, RZ, 0xc0, !PT ;  /* 0x000000ff11ff7812 */ /* 0x000fe2000782c0ff */
[----:B------:R-:W-:Y:S01]  /*6870*/  BSSY B0, `(.L_x_111) ;  /* 0x000000f000007945 */ /* 0x000fe20003800000 */
[----:B--2---:R-:W-:Y:S01]  /*6880*/  SEL R0, RZ, 0xffffffff, P2 ;  /* 0xffffffffff007807 */ /* 0x004fe20001000000 */
[----:B------:R-:W2:Y:S01]  /*6890*/  LDL R8, [R1+0x54] ;  /* 0x0000540001087983 */ /* 0x000ea20000100800 */
[----:B------:R-:W-:Y:S01]  /*68a0*/  IMAD.MOV.U32 R162, RZ, RZ, RZ ;  /* 0x000000ffffa27224 */ /* 0x000fe200078e00ff */
[----:B---3--:R-:W-:Y:S02]  /*68b0*/  R2UR UR5, R9 ;  /* 0x00000000090572ca */ /* 0x008fe400000e0000 */
[----:B--2---:R-:W-:Y:S11]  /*68c0*/  R2UR UR4, R8 ;  /* 0x00000000080472ca */ /* 0x004ff600000e0000 */
[----:B------:R-:W-:Y:S04]  /*68d0*/  ISETP.NE.U32.AND P0, PT, RZ, UR5, PT ;  /* 0x00000005ff007c0c */ /* 0x000fe8000bf05070 */
[----:B------:R-:W-:Y:S04]  /*68e0*/  ISETP.NE.AND.EX P0, PT, RZ, UR4, PT, P0 ;  /* 0x00000004ff007c0c */ /* 0x000fe8000bf05300 */
[----:B------:R-:W-:Y:S04]  /*68f0*/  SEL R7, RZ, 0xffffffff, P0 ;  /* 0xffffffffff077807 */ /* 0x000fe80000000000 */
[----:B------:R-:W-:Y:S04]  /*6900*/  @P3 SEL R0, R7, R0, !P1 ;  /* 0x0000000007003207 */ /* 0x000fe80004800000 */
[----:B------:R-:W-:Y:S01]  /*6910*/  LOP3.LUT R0, R0, 0x1, RZ, 0xc0, !PT ;  /* 0x0000000100007812 */ /* 0x000fe200078ec0ff */
[----:B------:R-:W-:Y:S06]  /*6920*/  @!P5 BRA `(.L_x_112) ;  /* 0x00000000000cd947 */ /* 0x000fec0003800000 */
[----:B------:R-:W-:Y:S04]  /*6930*/  SHF.L.U32 R3, R3, 0x1f, RZ ;  /* 0x0000001f03037819 */ /* 0x000fe800000006ff */
[----:B------:R-:W2:Y:S02]  /*6940*/  SYNCS.PHASECHK.TRANS64.TRYWAIT P0, [R5+URZ+0xb0], R3 ;  /* 0x0000b003050075a7 */ /* 0x000ea400080011ff */
[----:B--2---:R-:W-:Y:S05]  /*6950*/  @!P0 BRA `(.L_x_113) ;  /* 0x0000004400988947 */ /* 0x004fea0003800000 */
.L_x_112:
[----:B------:R-:W-:Y:S05]  /*6960*/  BSYNC B0 ;  /* 0x0000000000007941 */ /* 0x000fea0003800000 */
.L_x_111:
[----:B------:R-:W3:Y:S01]  /*6970*/  LDL R7, [R1+0x60] ;  /* 0x0000600001077983 */ /* 0x000ee20000100800 */
[----:B------:R-:W-:Y:S02]  /*6980*/  ISETP.NE.U32.AND P0, PT, R0, 0x1, PT ;  /* 0x000000010000780c */ /* 0x000fe40003f05070 */
[----:B------:R-:W-:Y:S02]  /*6990*/  CS2R R30, SRZ ;  /* 0x00000000001e7805 */ /* 0x000fe4000001ff00 */
[----:B------:R-:W-:Y:S01]  /*69a0*/  CS2R R28, SRZ ;  /* 0x00000000001c7805 */ /* 0x000fe2000001ff00 */
[----:B------:R-:W4:Y:S01]  /*69b0*/  LDL R18, [R1+0x68] ;  /* 0x0000680001127983 */ /* 0x000f220000100800 */
[----:B------:R-:W-:Y:S02]  /*69c0*/  CS2R R26, SRZ ;  /* 0x00000000001a7805 */ /* 0x000fe4000001ff00 */
[----:B------:R-:W-:Y:S01]  /*69d0*/  CS2R R24, SRZ ;  /* 0x0000000000187805 */ /* 0x000fe2000001ff00 */
[----:B------:R-:W-:Y:S01]  /*69e0*/  IMAD.MOV.U32 R11, RZ, RZ, RZ ;  /* 0x000000ffff0b7224 */ /* 0x000fe200078e00ff */
[----:B------:R-:W5:Y:S01]  /*69f0*/  LDL R17, [R1+0x64] ;  /* 0x0000640001117983 */ /* 0x000f620000100800 */
[----:B------:R-:W-:Y:S02]  /*6a00*/  CS2R R8, SRZ ;  /* 0x0000000000087805 */ /* 0x000fe4000001ff00 */
[----:B------:R-:W-:Y:S02]  /*6a10*/  CS2R R22, SRZ ;  /* 0x0000000000167805 */ /* 0x000fe4000001ff00 */
[----:B------:R-:W-:Y:S01]  /*6a20*/  CS2R R20, SRZ ;  /* 0x0000000000147805 */ /* 0x000fe2000001ff00 */
[----:B------:R1:W2:Y:S01]  /*6a30*/  LDL.LU R10, [R1+0x38] ;  /* 0x00003800010a7983 */ /* 0x0002a20000300800 */
[----:B------:R-:W-:Y:S02]  /*6a40*/  CS2R R14, SRZ ;  /* 0x00000000000e7805 */ /* 0x000fe4000001ff00 */
[----:B------:R-:W-:Y:S01]  /*6a50*/  CS2R R12, SRZ ;  /* 0x00000000000c7805 */ /* 0x000fe2000001ff00 */
[----:B------:R-:W-:Y:S01]  /*6a60*/  IMAD.MOV.U32 R163, RZ, RZ, RZ ;  /* 0x000000ffffa37224 */ /* 0x000fe200078e00ff */
[----:B------:R-:W-:Y:S01]  /*6a70*/  @P0 LDS.128 R24, [R153+0x8200] ;  /* 0x0082000099180984 */ /* 0x000fe20000000c00 */
[----:B------:R-:W-:Y:S02]  /*6a80*/  CS2R R160, SRZ ;  /* 0x0000000000a07805 */ /* 0x000fe4000001ff00 */
[----:B------:R-:W-:Y:S02]  /*6a90*/  CS2R R170, SRZ ;  /* 0x0000000000aa7805 */ /* 0x000fe4000001ff00 */
[----:B------:R-:W-:Y:S02]  /*6aa0*/  CS2R R168, SRZ ;  /* 0x0000000000a87805 */ /* 0x000fe4000001ff00 */
[----:B------:R-:W-:Y:S02]  /*6ab0*/  CS2R R178, SRZ ;  /* 0x0000000000b27805 */ /* 0x000fe4000001ff00 */
[----:B------:R-:W-:Y:S02]  /*6ac0*/  CS2R R176, SRZ ;  /* 0x0000000000b07805 */ /* 0x000fe4000001ff00 */
[----:B------:R-:W-:Y:S01]  /*6ad0*/  CS2R R186, SRZ ;  /* 0x0000000000ba7805 */ /* 0x000fe2000001ff00 */
[----:B------:R-:W-:Y:S01]  /*6ae0*/  @P0 LDS.128 R160, [R153+0x200] ;  /* 0x0002000099a00984 */ /* 0x000fe20000000c00 */
[----:B------:R-:W-:Y:S02]  /*6af0*/  CS2R R184, SRZ ;  /* 0x0000000000b87805 */ /* 0x000fe4000001ff00 */
[----:B------:R-:W-:Y:S02]  /*6b00*/  CS2R R194, SRZ ;  /* 0x0000000000c27805 */ /* 0x000fe4000001ff00 */
        /* <DEDUP_REMOVED lines=22> */
[----:B------:R-:W-:Y:S01]  /*6c70*/  CS2R R248, SRZ ;  /* 0x0000000000f87805 */ /* 0x000fe2000001ff00 */
[----:B------:R-:W-:Y:S04]  /*6c80*/  @P0 LDS.128 R236, [R153+0x6200] ;  /* 0x0062000099ec0984 */ /* 0x000fe80000000c00 */
[----:B---3--:R-:W3:Y:S04]  /*6c90*/  @P0 LDS.128 R28, [R7+0x6030] ;  /* 0x00603000071c0984 */ /* 0x008ee80000000c00 */
[----:B----4-:R-:W-:Y:S04]  /*6ca0*/  @P0 LDS.128 R20, [R18+0x8010] ;  /* 0x0080100012140984 */ /* 0x010fe80000000c00 */
[----:B-----5:R-:W-:Y:S04]  /*6cb0*/  @P0 LDS.128 R12, [R17+0x8020] ;  /* 0x00802000110c0984 */ /* 0x020fe80000000c00 */
[----:B--2---:R-:W2:Y:S04]  /*6cc0*/  @P0 LDS.128 R8, [R7+0x8030] ;  /* 0x0080300007080984 */ /* 0x004ea80000000c00 */
[----:B------:R4:W1:Y:S04]  /*6cd0*/  @P0 LDS.128 R168, [R18+0x10] ;  /* 0x0000100012a80984 */ /* 0x0008680000000c00 */
[----:B------:R4:W1:Y:S04]  /*6ce0*/  @P0 LDS.128 R176, [R17+0x20] ;  /* 0x0000200011b00984 */ /* 0x0008680000000c00 */
[----:B------:R4:W1:Y:S04]  /*6cf0*/  @P0 LDS.128 R184, [R7+0x30] ;  /* 0x0000300007b80984 */ /* 0x0008680000000c00 */
[----:B------:R4:W1:Y:S04]  /*6d00*/  @P0 LDS.128 R200, [R18+0x2010] ;  /* 0x0020100012c80984 */ /* 0x0008680000000c00 */
[----:B------:R4:W1:Y:S04]  /*6d10*/  @P0 LDS.128 R208, [R17+0x2020] ;  /* 0x0020200011d00984 */ /* 0x0008680000000c00 */
[----:B------:R4:W1:Y:S04]  /*6d20*/  @P0 LDS.128 R212, [R7+0x2030] ;  /* 0x0020300007d40984 */ /* 0x0008680000000c00 */
[----:B---3--:R4:W-:Y:S04]  /*6d30*/  STL.64 [R1+0x40], R28 ;  /* 0x0000401c01007387 */ /* 0x0089e80000100a00 */
[----:B------:R4:W3:Y:S04]  /*6d40*/  @P0 LDS.128 R224, [R18+0x4010] ;  /* 0x0040100012e00984 */ /* 0x0008e80000000c00 */
[----:B------:R4:W-:Y:S04]  /*6d50*/  STL.64 [R1+0x48], R30 ;  /* 0x0000481e01007387 */ /* 0x0009e80000100a00 */
[----:B------:R4:W1:Y:S04]  /*6d60*/  @P0 LDS.128 R228, [R17+0x4020] ;  /* 0x0040200011e40984 */ /* 0x0008680000000c00 */
[----:B------:R4:W-:Y:S04]  /*6d70*/  STL.64 [R1], R24 ;  /* 0x0000001801007387 */ /* 0x0009e80000100a00 */
[----:B------:R4:W1:Y:S04]  /*6d80*/  @P0 LDS.128 R232, [R7+0x4030] ;  /* 0x0040300007e80984 */ /* 0x0008680000000c00 */
[----:B------:R4:W-:Y:S04]  /*6d90*/  STL.64 [R1+0x8], R26 ;  /* 0x0000081a01007387 */ /* 0x0009e80000100a00 */
[----:B------:R4:W1:Y:S04]  /*6da0*/  @P0 LDS.128 R240, [R18+0x6010] ;  /* 0x0060100012f00984 */ /* 0x0008680000000c00 */
[----:B--2---:R4:W-:Y:S04]  /*6db0*/  STL.64 [R1+0x30], R8 ;  /* 0x0000300801007387 */ /* 0x0049e80000100a00 */
[----:B------:R4:W2:Y:S04]  /*6dc0*/  @P0 LDS.128 R248, [R17+0x6020] ;  /* 0x0060200011f80984 */ /* 0x0008a80000000c00 */
[----:B------:R4:W-:Y:S04]  /*6dd0*/  STL.64 [R1+0x10], R20 ;  /* 0x0000101401007387 */ /* 0x0009e80000100a00 */
[----:B------:R4:W-:Y:S04]  /*6de0*/  STL.64 [R1+0x18], R22 ;  /* 0x0000181601007387 */ /* 0x0009e80000100a00 */
[----:B------:R4:W-:Y:S04]  /*6df0*/  STL.64 [R1+0x38], R10 ;  /* 0x0000380a01007387 */ /* 0x0009e80000100a00 */
[----:B------:R4:W-:Y:S04]  /*6e00*/  STL.64 [R1+0x20], R12 ;  /* 0x0000200c01007387 */ /* 0x0009e80000100a00 */
[----:B---3--:R4:W-:Y:S02]  /*6e10*/  STL.64 [R1+0x28], R14 ;  /* 0x0000280e01007387 */ /* 0x0089e40000100a00 */
.L_x_110:
[----:B------:R-:W-:Y:S05]  /*6e20*/  BSYNC B1 ;  /* 0x0000000000017941 */ /* 0x000fea0003800000 */
.L_x_109:
[----:B----4-:R-:W-:Y:S01]  /*6e30*/  SHF.R.U32.HI R18, RZ, 0x5, R16 ;  /* 0x00000005ff127819 */ /* 0x010fe20000011610 */
[----:B--2---:R-:W-:Y:S04]  /*6e40*/  IMAD.U32 R0, RZ, RZ, UR46 ;  /* 0x0000002eff007e24 */ /* 0x004fe8000f8e00ff */
[----:B------:R-:W-:Y:S05]  /*6e50*/  IMAD R17, R0, 0xa0, R2 ;  /* 0x000000a000117824 */ /* 0x000fea00078e0202 */
[----:B------:R-:W-:Y:S04]  /*6e60*/  SHF.R.U32.HI R0, RZ, 0x15, R17 ;  /* 0x00000015ff007819 */ /* 0x000fe80000011611 */
[----:B------:R-:W-:Y:S01]  /*6e70*/  LOP3.LUT P0, RZ, R0, 0x3, R18, 0x48, !PT ;  /* 0x0000000300ff7812 */ /* 0x000fe20007804812 */
[----:B------:R-:W-:Y:S01]  /*6e80*/  @!UPT UIADD3 URZ, UPT, UPT, URZ, URZ, URZ ;  /* 0x000000fffffff290 */ /* 0x000fe2000fffe0ff */
[----:B-1----:R-:W-:Y:S11]  /*6e90*/  @P4 BRA `(.L_x_114) ;  /* 0x0000000000084947 */ /* 0x002ff60003800000 */
[----:B------:R-:W1:Y:S02]  /*6ea0*/  SYNCS.PHASECHK.TRANS64.TRYWAIT P1, [R4+URZ+0x100], R6 ;  /* 0x00010006040075a7 */ /* 0x000e6400080211ff */
[----:B-1----:R-:W-:Y:S05]  /*6eb0*/  @!P1 BRA `(.L_x_115) ;  /* 0x0000004000549947 */ /* 0x002fea0003800000 */
.L_x_114:
[----:B------:R-:W-:Y:S05]  /*6ec0*/  @!P0 BRA `(.L_x_116) ;  /* 0x0000000000408947 */ /* 0x000fea0003800000 */
[----:B------:R-:W2:Y:S01]  /*6ed0*/  LDCU.64 UR8, c[0x4][0x70] ;  /* 0x01000e00ff0877ac */ /* 0x000ea20008000a00 */
[----:B------:R-:W-:Y:S01]  /*6ee0*/  MOV R15, 0x0 ;  /* 0x00000000000f7802 */ /* 0x000fe20000000f00 */
[----:B------:R-:W-:Y:S02]  /*6ef0*/  HFMA2 R12, -RZ, RZ, 0, 5.9604644775390625e-08 ;  /* 0x00000001ff0c7431 */ /* 0x000fe400000001ff */
[----:B------:R-:W-:Y:S02]  /*6f00*/  IMAD.MOV.U32 R8, RZ, RZ, 0x192 ;  /* 0x00000192ff087424 */ /* 0x000fe400078e00ff */
[----:B------:R-:W-:Y:S01]  /*6f10*/  IMAD.MOV.U32 R13, RZ, RZ, RZ ;  /* 0x000000ffff0d7224 */ /* 0x000fe200078e00ff */
[----:B------:R-:W3:Y:S01]  /*6f20*/  LDCU.64 UR6, c[0x4][0x78] ;  /* 0x01000f00ff0677ac */ /* 0x000ee20008000a00 */
[----:B------:R-:W4:Y:S01]  /*6f30*/  LDC.64 R14, c[0x4][R15] ;  /* 0x010000000f0e7b82 */ /* 0x000f220000000a00 */
[----:B------:R-:W5:Y:S01]  /*6f40*/  LDCU.64 UR4, c[0x4][0x10] ;  /* 0x01000200ff0477ac */ /* 0x000f620008000a00 */
[----:B--2---:R-:W-:Y:S01]  /*6f50*/  MOV R5, UR9 ;  /* 0x0000000900057c02 */ /* 0x004fe20008000f00 */
[----:B-1----:R-:W-:Y:S01]  /*6f60*/  IMAD.U32 R4, RZ, RZ, UR8 ;  /* 0x00000008ff047e24 */ /* 0x002fe2000f8e00ff */
[----:B---3--:R-:W-:Y:S01]  /*6f70*/  MOV R7, UR7 ;  /* 0x0000000700077c02 */ /* 0x008fe20008000f00 */
[----:B------:R-:W-:Y:S01]  /*6f80*/  IMAD.U32 R6, RZ, RZ, UR6 ;  /* 0x00000006ff067e24 */ /* 0x000fe2000f8e00ff */
[----:B-----5:R-:W-:Y:S01]  /*6f90*/  MOV R11, UR5 ;  /* 0x00000005000b7c02 */ /* 0x020fe20008000f00 */
[----:B------:R-:W-:Y:S02]  /*6fa0*/  IMAD.U32 R10, RZ, RZ, UR4 ;  /* 0x00000004ff0a7e24 */ /* 0x000fe4000f8e00ff */
[----:B------:R-:W-:Y:S07]  /*6fb0*/  LEPC R20, `(.L_x_116) ;  /* 0x000000001014794e */ /* 0x000fee0000000000 */
[----:B----4-:R-:W-:Y:S05]  /*6fc0*/  CALL.ABS.NOINC R14 ;  /* 0x000000000e007343 */ /* 0x010fea0003c00000 */
.L_x_116:
[----:B------:R-:W-:Y:S05]  /*6fd0*/  WARPSYNC.ALL ;  /* 0x0000000000007948 */ /* 0x000fea0003800000 */
[C---:B------:R-:W-:Y:S01]  /*6fe0*/  R2UR UR4, R17.reuse ;  /* 0x00000000110472ca */ /* 0x040fe200000e0000 */
[----:B------:R-:W-:Y:S05]  /*6ff0*/  VIADD R0, R17, 0x20 ;  /* 0x0000002011007836 */ /* 0x000fea0000000000 */
[----:B------:R-:W-:Y:S04]  /*7000*/  SHF.R.U32.HI R0, RZ, 0x15, R0 ;  /* 0x00000015ff007819 */ /* 0x000fe80000011600 */
[----:B------:R-:W-:Y:S03]  /*7010*/  LOP3.LUT P0, RZ, R0, 0x3, R18, 0x48, !PT ;  /* 0x0000000300ff7812 */ /* 0x000fe60007804812 */
[----:B------:R-:W2:Y:S10]  /*7020*/  LDTM.x32 R120, tmem[UR4] ;  /* 0x00000004007879ee */ /* 0x000eb400082c0000 */
[----:B--2---:R-:W-:Y:S05]  /*7030*/  @!P0 BRA `(.L_x_117) ;  /* 0x0000000000408947 */ /* 0x004fea0003800000 */
        /* <DEDUP_REMOVED lines=16> */
.L_x_117:
[----:B------:R-:W-:Y:S05]  /*7140*/  WARPSYNC.ALL ;  /* 0x0000000000007948 */ /* 0x000fea0003800000 */
[C---:B------:R-:W-:Y:S01]  /*7150*/  R2UR UR4, R17.reuse ;  /* 0x00000000110472ca */ /* 0x040fe200000e0000 */
[----:B------:R-:W-:Y:S05]  /*7160*/  VIADD R0, R17, 0x40 ;  /* 0x0000004011007836 */ /* 0x000fea0000000000 */
[----:B------:R-:W-:Y:S04]  /*7170*/  SHF.R.U32.HI R0, RZ, 0x15, R0 ;  /* 0x00000015ff007819 */ /* 0x000fe80000011600 */
[----:B------:R-:W-:Y:S03]  /*7180*/  LOP3.LUT P0, RZ, R0, 0x3, R18, 0x48, !PT ;  /* 0x0000000300ff7812 */ /* 0x000fe60007804812 */
[----:B------:R-:W2:Y:S10]  /*7190*/  LDTM.x32 R88, tmem[UR4+0x20] ;  /* 0x00002004005879ee */ /* 0x000eb400082c0000 */
        /* <DEDUP_REMOVED lines=17> */
.L_x_118:
        /* <DEDUP_REMOVED lines=23> */
.L_x_119:
        /* <DEDUP_REMOVED lines=23> */
.L_x_120:
[----:B------:R-:W-:Y:S01]  /*7590*/  LOP3.LUT P1, R16, R16, 0x60, RZ, 0xc0, !PT ;  /* 0x0000006010107812 */ /* 0x000fe2000782c0ff */
[----:B------:R-:W-:Y:S01]  /*75a0*/  IMAD.U32 R0, RZ, RZ, UR46 ;  /* 0x0000002eff007e24 */ /* 0x000fe2000f8e00ff */
[----:B------:R-:W-:Y:S05]  /*75b0*/  WARPSYNC.ALL ;  /* 0x0000000000007948 */ /* 0x000fea0003800000 */
[----:B------:R-:W-:Y:S01]  /*75c0*/  LEA R0, R0, UR39, 0x3 ;  /* 0x0000002700007c11 */ /* 0x000fe2000f8e18ff */
[----:B------:R-:W-:Y:S01]  /*75d0*/  HADD2.F32 R154, -RZ, R160.H0_H0 ;  /* 0x200000a0ff9a7230 */ /* 0x000fe20000004100 */
[----:B------:R-:W2:Y:S01]  /*75e0*/  LDL.LU R252, [R1+0x4c] ;  /* 0x00004c0001fc7983 */ /* 0x000ea20000300800 */
[----:B------:R-:W-:Y:S02]  /*75f0*/  HADD2.F32 R159, -RZ, R162.H1_H1 ;  /* 0x300000a2ff9f7230 */ /* 0x000fe40000004100 */
[C---:B------:R-:W-:Y:S01]  /*7600*/  FMUL R15, R152.reuse, R133 ;  /* 0x00000085980f7220 */ /* 0x040fe20000400000 */
[----:B------:R-:W-:Y:S01]  /*7610*/  R2UR UR4, R17 ;  /* 0x00000000110472ca */ /* 0x000fe200000e0000 */
[C---:B------:R-:W-:Y:S01]  /*7620*/  FMUL R17, R152.reuse, R135 ;  /* 0x0000008798117220 */ /* 0x040fe20000400000 */
[C---:B------:R-:W-:Y:S01]  /*7630*/  FMUL R18, R152.reuse, R136 ;  /* 0x0000008898127220 */ /* 0x040fe20000400000 */
[C---:B------:R-:W-:Y:S01]  /*7640*/  FMUL R19, R152.reuse, R137 ;  /* 0x0000008998137220 */ /* 0x040fe20000400000 */
[C---:B------:R-:W-:Y:S01]  /*7650*/  FMUL R20, R152.reuse, R138 ;  /* 0x0000008a98147220 */ /* 0x040fe20000400000 */
[----:B------:R-:W-:Y:S02]  /*7660*/  HADD2.F32 R155, -RZ, R160.H1_H1 ;  /* 0x300000a0ff9b7230 */ /* 0x000fe40000004100 */
[C---:B------:R-:W-:Y:S01]  /*7670*/  FMUL R21, R152.reuse, R139 ;  /* 0x0000008b98157220 */ /* 0x040fe20000400000 */
[----:B------:R-:W-:Y:S02]  /*7680*/  HADD2.F32 R160, -RZ, R163.H0_H0 ;  /* 0x200000a3ffa07230 */ /* 0x000fe40000004100 */
[C---:B------:R-:W-:Y:S01]  /*7690*/  FMUL R22, R152.reuse, R140 ;  /* 0x0000008c98167220 */ /* 0x040fe20000400000 */
[----:B------:R-:W-:Y:S02]  /*76a0*/  HADD2.F32 R199, -RZ, R203.H0_H0 ;  /* 0x200000cbffc77230 */ /* 0x000fe40000004100 */
[C---:B-1----:R-:W-:Y:S01]  /*76b0*/  FMUL R4, R152.reuse, R122 ;  /* 0x0000007a98047220 */ /* 0x042fe20000400000 */
[----:B------:R-:W-:Y:S02]  /*76c0*/  HADD2.F32 R205, -RZ, R210.H0_H0 ;  /* 0x200000d2ffcd7230 */ /* 0x000fe40000004100 */
[C---:B------:R-:W-:Y:S01]  /*76d0*/  FMUL R5, R152.reuse, R123 ;  /* 0x0000007b98057220 */ /* 0x040fe20000400000 */
[C---:B------:R-:W-:Y:S01]  /*76e0*/  FMUL R6, R152.reuse, R124 ;  /* 0x0000007c98067220 */ /* 0x040fe20000400000 */
[C---:B------:R-:W-:Y:S01]  /*76f0*/  FMUL R7, R152.reuse, R125 ;  /* 0x0000007d98077220 */ /* 0x040fe20000400000 */
[C---:B------:R-:W-:Y:S01]  /*7700*/  FMUL R13, R152.reuse, R131 ;  /* 0x00000083980d7220 */ /* 0x040fe20000400000 */
[----:B------:R-:W-:Y:S01]  /*7710*/  FMUL R14, R152, R132 ;  /* 0x00000084980e7220 */ /* 0x000fe20000400000 */
[--C-:B------:R-:W-:Y:S01]  /*7720*/  HADD2.F32 R156, -RZ, R161.reuse.H0_H0 ;  /* 0x200000a1ff9c7230 */ /* 0x100fe20000004100 */
[----:B------:R-:W-:Y:S01]  /*7730*/  ISETP.NE.AND P0, PT, R16, RZ, PT ;  /* 0x000000ff1000720c */ /* 0x000fe20003f05270 */
[C---:B------:R-:W-:Y:S01]  /*7740*/  FMUL R16, R152.reuse, R134 ;  /* 0x0000008698107220 */ /* 0x040fe20000400000 */
[C---:B------:R-:W-:Y:S01]  /*7750*/  FMUL R8, R152.reuse, R126 ;  /* 0x0000007e98087220 */ /* 0x040fe20000400000 */
[----:B------:R-:W-:Y:S02]  /*7760*/  HADD2.F32 R157, -RZ, R161.H1_H1 ;  /* 0x300000a1ff9d7230 */ /* 0x000fe40000004100 */
[C---:B------:R-:W-:Y:S01]  /*7770*/  FMUL R9, R152.reuse, R127 ;  /* 0x0000007f98097220 */ /* 0x040fe20000400000 */
[----:B------:R-:W-:Y:S02]  /*7780*/  HADD2.F32 R161, -RZ, R163.H1_H1 ;  /* 0x300000a3ffa17230 */ /* 0x000fe40000004100 */
[C---:B------:R-:W-:Y:S01]  /*7790*/  FMUL R10, R152.reuse, R128 ;  /* 0x00000080980a7220 */ /* 0x040fe20000400000 */
[----:B------:R-:W-:Y:S02]  /*77a0*/  HADD2.F32 R163, -RZ, R168.H1_H1 ;  /* 0x300000a8ffa37230 */ /* 0x000fe40000004100 */
[C---:B------:R-:W-:Y:S01]  /*77b0*/  FMUL R11, R152.reuse, R129 ;  /* 0x00000081980b7220 */ /* 0x040fe20000400000 */
[C---:B------:R-:W-:Y:S01]  /*77c0*/  FMUL R12, R152.reuse, R130 ;  /* 0x00000082980c7220 */ /* 0x040fe20000400000 */
[C---:B------:R-:W-:Y:S01]  /*77d0*/  FMUL R23, R152.reuse, R141 ;  /* 0x0000008d98177220 */ /* 0x040fe20000400000 */
[C---:B------:R-:W-:Y:S01]  /*77e0*/  FMUL R122, R152.reuse, R144 ;  /* 0x00000090987a7220 */ /* 0x040fe20000400000 */
[----:B------:R-:W-:Y:S02]  /*77f0*/  HADD2.F32 R158, -RZ, R162.H0_H0 ;  /* 0x200000a2ff9e7230 */ /* 0x000fe40000004100 */
[C---:B------:R-:W-:Y:S01]  /*7800*/  FMUL R123, R152.reuse, R145 ;  /* 0x00000091987b7220 */ /* 0x040fe20000400000 */
[----:B------:R-:W-:Y:S02]  /*7810*/  HADD2.F32 R172, -RZ, R176.H1_H1 ;  /* 0x300000b0ffac7230 */ /* 0x000fe40000004100 */
[C---:B------:R-:W-:Y:S01]  /*7820*/  FMUL R124, R152.reuse, R146 ;  /* 0x00000092987c7220 */ /* 0x040fe20000400000 */
[--C-:B------:R-:W-:Y:S02]  /*7830*/  HADD2.F32 R173, -RZ, R177.reuse.H0_H0 ;  /* 0x200000b1ffad7230 */ /* 0x100fe40000004100 */
[C---:B------:R-:W-:Y:S01]  /*7840*/  FMUL R125, R152.reuse, R147 ;  /* 0x00000093987d7220 */ /* 0x040fe20000400000 */
[----:B------:R-:W-:Y:S02]  /*7850*/  HADD2.F32 R174, -RZ, R177.H1_H1 ;  /* 0x300000b1ffae7230 */ /* 0x000fe40000004100 */
[C---:B------:R-:W-:Y:S01]  /*7860*/  FMUL R126, R152.reuse, R148 ;  /* 0x00000094987e7220 */ /* 0x040fe20000400000 */
[----:B------:R-:W-:Y:S02]  /*7870*/  HADD2.F32 R175, -RZ, R178.H0_H0 ;  /* 0x200000b2ffaf7230 */ /* 0x000fe40000004100 */
        /* <DEDUP_REMOVED lines=9> */
[----:B------:R-:W-:Y:S02]  /*7910*/  HADD2.F32 R196, -RZ, R201.H1_H1 ;  /* 0x300000c9ffc47230 */ /* 0x000fe40000004100 */
[C---:B------:R-:W-:Y:S01]  /*7920*/  FMUL R0, R152.reuse, R120 ;  /* 0x0000007898007220 */ /* 0x040fe20000400000 */
[C---:B------:R-:W-:Y:S01]  /*7930*/  FMUL R120, R152.reuse, R142 ;  /* 0x0000008e98787220 */ /* 0x040fe20000400000 */
[----:B------:R-:W-:Y:S02]  /*7940*/  HADD2.F32 R206, -RZ, R210.H1_H1 ;  /* 0x300000d2ffce7230 */ /* 0x000fe40000004100 */
[----:B------:R-:W-:Y:S01]  /*7950*/  FMUL R3, R152, R121 ;  /* 0x0000007998037220 */ /* 0x000fe20000400000 */
[----:B------:R-:W-:Y:S01]  /*7960*/  FFMA R0, R164, R154, R0 ;  /* 0x0000009aa4007223 */ /* 0x000fe20000000000 */
[----:B------:R-:W-:Y:S01]  /*7970*/  FMUL R121, R152, R143 ;  /* 0x0000008f98797220 */ /* 0x000fe20000400000 */
[----:B------:R-:W-:Y:S02]  /*7980*/  HADD2.F32 R207, -RZ, R211.H0_H0 ;  /* 0x200000d3ffcf7230 */ /* 0x000fe40000004100 */
[C---:B------:R-:W-:Y:S01]  /*7990*/  FFMA R3, R164.reuse, R155, R3 ;  /* 0x0000009ba4037223 */ /* 0x040fe20000000003 */
[----:B------:R-:W-:Y:S01]  /*79a0*/  FFMA R131, R164, R156, R4 ;  /* 0x0000009ca4837223 */ /* 0x000fe20000000004 */
[----:B------:R-:W-:Y:S01]  /*79b0*/  FMUL R4, R152, R56 ;  /* 0x0000003898047220 */ /* 0x000fe20000400000 */
[----:B------:R-:W-:Y:S01]  /*79c0*/  FFMA R132, R164, R157, R5 ;  /* 0x0000009da4847223 */ /* 0x000fe20000000005 */
[----:B------:R-:W-:Y:S01]  /*79d0*/  FMUL R5, R152, R57 ;  /* 0x0000003998057220 */ /* 0x000fe20000400000 */
[C---:B------:R-:W-:Y:S01]  /*79e0*/  FFMA R133, R164.reuse, R158, R6 ;  /* 0x0000009ea4857223 */ /* 0x040fe20000000006 */
[C---:B------:R-:W-:Y:S01]  /*79f0*/  FFMA R134, R164.reuse, R159, R7 ;  /* 0x0000009fa4867223 */ /* 0x040fe20000000007 */
[----:B------:R-:W-:Y:S01]  /*7a00*/  HADD2.F32 R162, -RZ, R168.H0_H0 ;  /* 0x200000a8ffa27230 */ /* 0x000fe20000004100 */
[----:B------:R-:W3:Y:S01]  /*7a10*/  LDL.LU R159, [R1+0x1c] ;  /* 0x00001c00019f7983 */ /* 0x000ee20000300800 */
[----:B------:R-:W-:Y:S01]  /*7a20*/  FFMA R135, R164, R160, R8 ;  /* 0x000000a0a4877223 */ /* 0x000fe20000000008 */
[--C-:B------:R-:W-:Y:S02]  /*7a30*/  HADD2.F32 R165, -RZ, R169.reuse.H0_H0 ;  /* 0x200000a9ffa57230 */ /* 0x100fe40000004100 */
[C---:B------:R-:W-:Y:S01]  /*7a40*/  FMUL R6, R152.reuse, R58 ;  /* 0x0000003a98067220 */ /* 0x040fe20000400000 */
[----:B------:R-:W-:Y:S01]  /*7a50*/  HADD2.F32 R166, -RZ, R169.H1_H1 ;  /* 0x300000a9ffa67230 */ /* 0x000fe20000004100 */
[----:B------:R-:W4:Y:S01]  /*7a60*/  LDL.LU R160, [R1+0x18] ;  /* 0x0000180001a07983 */ /* 0x000f220000300800 */
[C---:B------:R-:W-:Y:S01]  /*7a70*/  FMUL R7, R152.reuse, R59 ;  /* 0x0000003b98077220 */ /* 0x040fe20000400000 */
[----:B------:R-:W-:Y:S01]  /*7a80*/  FMUL R8, R152, R60 ;  /* 0x0000003c98087220 */ /* 0x000fe20000400000 */
[----:B------:R-:W-:Y:S01]  /*7a90*/  FFMA R136, R164, R161, R9 ;  /* 0x000000a1a4887223 */ /* 0x000fe20000000009 */
[--C-:B------:R-:W-:Y:S02]  /*7aa0*/  HADD2.F32 R167, -RZ, R170.reuse.H0_H0 ;  /* 0x200000aaffa77230 */ /* 0x100fe40000004100 */
[----:B------:R-:W-:Y:S01]  /*7ab0*/  FMUL R9, R152, R61 ;  /* 0x0000003d98097220 */ /* 0x000fe20000400000 */
[----:B------:R-:W-:Y:S02]  /*7ac0*/  HADD2.F32 R168, -RZ, R170.H1_H1 ;  /* 0x300000aaffa87230 */ /* 0x000fe40000004100 */
[C---:B------:R-:W-:Y:S01]  /*7ad0*/  FFMA R137, R164.reuse, R162, R10 ;  /* 0x000000a2a4897223 */ /* 0x040fe2000000000a */
[----:B------:R-:W-:Y:S01]  /*7ae0*/  FFMA R138, R164, R163, R11 ;  /* 0x000000a3a48a7223 */ /* 0x000fe2000000000b */
[C---:B------:R-:W-:Y:S01]  /*7af0*/  FMUL R10, R152.reuse, R62 ;  /* 0x0000003e980a7220 */ /* 0x040fe20000400000 */
[----:B------:R-:W5:Y:S01]  /*7b00*/  LDL.LU R163, [R1+0x14] ;  /* 0x0000140001a37983 */ /* 0x000f620000300800 */
[----:B------:R-:W-:Y:S01]  /*7b10*/  FMUL R11, R152, R63 ;  /* 0x0000003f980b7220 */ /* 0x000fe20000400000 */
[----:B------:R-:W-:Y:S01]  /*7b20*/  FFMA R139, R164, R165, R12 ;  /* 0x000000a5a48b7223 */ /* 0x000fe2000000000c */
[----:B------:R-:W-:Y:S01]  /*7b30*/  FMUL R12, R152, R64 ;  /* 0x00000040980c7220 */ /* 0x000fe20000400000 */
[----:B------:R-:W-:Y:S01]  /*7b40*/  FFMA R140, R164, R166, R13 ;  /* 0x000000a6a48c7223 */ /* 0x000fe2000000000d */
[--C-:B------:R-:W-:Y:S02]  /*7b50*/  HADD2.F32 R169, -RZ, R171.reuse.H0_H0 ;  /* 0x200000abffa97230 */ /* 0x100fe40000004100 */
[----:B------:R-:W-:Y:S01]  /*7b60*/  FMUL R13, R152, R65 ;  /* 0x00000041980d7220 */ /* 0x000fe20000400000 */
[C---:B------:R-:W-:Y:S01]  /*7b70*/  FFMA R141, R164.reuse, R167, R14 ;  /* 0x000000a7a48d7223 */ /* 0x040fe2000000000e */
[----:B------:R-:W-:Y:S02]  /*7b80*/  HADD2.F32 R170, -RZ, R171.H1_H1 ;  /* 0x300000abffaa7230 */ /* 0x000fe40000004100 */
[C---:B------:R-:W-:Y:S01]  /*7b90*/  FFMA R142, R164.reuse, R168, R15 ;  /* 0x000000a8a48e7223 */ /* 0x040fe2000000000f */
[C---:B------:R-:W-:Y:S01]  /*7ba0*/  FFMA R143, R164.reuse, R169, R16 ;  /* 0x000000a9a48f7223 */ /* 0x040fe20000000010 */
[----:B------:R-:W-:Y:S01]  /*7bb0*/  HADD2.F32 R171, -RZ, R176.H0_H0 ;  /* 0x200000b0ffab7230 */ /* 0x000fe20000004100 */
[----:B------:R-:W2:Y:S01]  /*7bc0*/  LDL.LU R15, [R1+0x4] ;  /* 0x00000400010f7983 */ /* 0x000ea20000300800 */
[----:B------:R-:W-:Y:S01]  /*7bd0*/  FFMA R144, R164, R170, R17 ;  /* 0x000000aaa4907223 */ /* 0x000fe20000000011 */
[----:B------:R-:W-:Y:S01]  /*7be0*/  FMUL R14, R152, R66 ;  /* 0x00000042980e7220 */ /* 0x000fe20000400000 */
[----:B------:R-:W-:Y:S01]  /*7bf0*/  HADD2.F32 R176, -RZ, R178.H1_H1 ;  /* 0x300000b2ffb07230 */ /* 0x000fe20000004100 */
[----:B------:R-:W3:Y:S01]  /*7c00*/  LDL.LU R16, [R1+0x48] ;  /* 0x0000480001107983 */ /* 0x000ee20000300800 */
[C---:B------:R-:W-:Y:S01]  /*7c10*/  FFMA R145, R164.reuse, R171, R18 ;  /* 0x000000aba4917223 */ /* 0x040fe20000000012 */
[C---:B------:R-:W-:Y:S01]  /*7c20*/  FFMA R146, R164.reuse, R172, R19 ;  /* 0x000000aca4927223 */ /* 0x040fe20000000013 */
[--C-:B------:R-:W-:Y:S01]  /*7c30*/  HADD2.F32 R177, -RZ, R179.reuse.H0_H0 ;  /* 0x200000b3ffb17230 */ /* 0x100fe20000004100 */
[----:B------:R-:W2:Y:S01]  /*7c40*/  LDL.LU R17, [R1+0x8] ;  /* 0x0000080001117983 */ /* 0x000ea20000300800 */
[C---:B------:R-:W-:Y:S01]  /*7c50*/  FFMA R147, R164.reuse, R173, R20 ;  /* 0x000000ada4937223 */ /* 0x040fe20000000014 */
[C---:B------:R-:W-:Y:S01]  /*7c60*/  FFMA R148, R164.reuse, R174, R21 ;  /* 0x000000aea4947223 */ /* 0x040fe20000000015 */
[----:B------:R-:W-:Y:S01]  /*7c70*/  HADD2.F32 R178, -RZ, R179.H1_H1 ;  /* 0x300000b3ffb27230 */ /* 0x000fe20000004100 */
[----:B------:R-:W4:Y:S01]  /*7c80*/  LDL.LU R18, [R1+0x44] ;  /* 0x0000440001127983 */ /* 0x000f220000300800 */
[----:B------:R-:W-:Y:S01]  /*7c90*/  FFMA R149, R164, R175, R22 ;  /* 0x000000afa4957223 */ /* 0x000fe20000000016 */
[----:B------:R-:W-:Y:S02]  /*7ca0*/  HADD2.F32 R154, -RZ, R212.H0_H0 ;  /* 0x200000d4ff9a7230 */ /* 0x000fe40000004100 */
[C---:B------:R-:W-:Y:S01]  /*7cb0*/  FMUL R129, R152.reuse, R151 ;  /* 0x0000009798817220 */ /* 0x040fe20000400000 */
[----:B------:R-:W2:Y:S01]  /*7cc0*/  LDL.LU R19, [R1] ;  /* 0x0000000001137983 */ /* 0x000ea20000300800 */
[----:B------:R-:W-:Y:S02]  /*7cd0*/  HADD2.F32 R151, -RZ, R184.H1_H1 ;  /* 0x300000b8ff977230 */ /* 0x000fe40000004100 */
[----:B------:R-:W-:Y:S01]  /*7ce0*/  FMUL R128, R152, R150 ;  /* 0x0000009698807220 */ /* 0x000fe20000400000 */
[C---:B------:R-:W-:Y:S01]  /*7cf0*/  FFMA R150, R164.reuse, R176, R23 ;  /* 0x000000b0a4967223 */ /* 0x040fe20000000017 */
[----:B------:R-:W2:Y:S01]  /*7d00*/  LDL.LU R20, [R1+0xc] ;  /* 0x00000c0001147983 */ /* 0x000ea20000300800 */
[C---:B------:R-:W-:Y:S01]  /*7d10*/  FFMA R120, R164.reuse, R177, R120 ;  /* 0x000000b1a4787223 */ /* 0x040fe20000000078 */
[C---:B------:R-:W-:Y:S01]  /*7d20*/  FFMA R121, R164.reuse, R178, R121 ;  /* 0x000000b2a4797223 */ /* 0x040fe20000000079 */
[--C-:B------:R-:W-:Y:S01]  /*7d30*/  HADD2.F32 R179, -RZ, R185.reuse.H0_H0 ;  /* 0x200000b9ffb37230 */ /* 0x100fe20000004100 */
[----:B------:R-:W2:Y:S01]  /*7d40*/  LDL.LU R21, [R1+0x10] ;  /* 0x0000100001157983 */ /* 0x000ea20000300800 */
[----:B------:R-:W-:Y:S01]  /*7d50*/  FFMA R122, R164, R130, R122 ;  /* 0x00000082a47a7223 */ /* 0x000fe2000000007a */
[----:B------:R-:W-:Y:S01]  /*7d60*/  FMUL R130, R152, R35 ;  /* 0x0000002398827220 */ /* 0x000fe20000400000 */
[----:B------:R-:W-:Y:S01]  /*7d70*/  HADD2.F32 R180, -RZ, R185.H1_H1 ;  /* 0x300000b9ffb47230 */ /* 0x000fe20000004100 */
[----:B------:R-:W2:Y:S01]  /*7d80*/  LDL.LU R22, [R1+0x40] ;  /* 0x0000400001167983 */ /* 0x000ea20000300800 */
[C---:B------:R-:W-:Y:S01]  /*7d90*/  FFMA R123, R164.reuse, R151, R123 ;  /* 0x00000097a47b7223 */ /* 0x040fe2000000007b */
[C---:B------:R-:W-:Y:S01]  /*7da0*/  FFMA R124, R164.reuse, R179, R124 ;  /* 0x000000b3a47c7223 */ /* 0x040fe2000000007c */
[--C-:B------:R-:W-:Y:S02]  /*7db0*/  HADD2.F32 R181, -RZ, R186.reuse.H0_H0 ;  /* 0x200000baffb57230 */ /* 0x100fe40000004100 */
[----:B------:R-:W-:Y:S01]  /*7dc0*/  FFMA R125, R164, R180, R125 ;  /* 0x000000b4a47d7223 */ /* 0x000fe2000000007d */
[----:B------:R-:W-:Y:S02]  /*7dd0*/  HADD2.F32 R184, -RZ, R187.H1_H1 ;  /* 0x300000bbffb87230 */ /* 0x000fe40000004100 */
[C---:B------:R-:W-:Y:S01]  /*7de0*/  FMUL R57, R152.reuse, R68 ;  /* 0x0000004498397220 */ /* 0x040fe20000400000 */
[C---:B------:R-:W-:Y:S01]  /*7df0*/  FMUL R68, R152.reuse, R79 ;  /* 0x0000004f98447220 */ /* 0x040fe20000400000 */
[----:B------:R-:W-:Y:S01]  /*7e00*/  FMUL R79, R152, R26 ;  /* 0x0000001a984f7220 */ /* 0x000fe20000400000 */
[----:B------:R-:W-:Y:S01]  /*7e10*/  HADD2.F32 R182, -RZ, R186.H1_H1 ;  /* 0x300000baffb67230 */ /* 0x000fe20000004100 */
[----:B------:R-:W2:Y:S01]  /*7e20*/  LDL.LU R26, [R1+0x20] ;  /* 0x00002000011a7983 */ /* 0x000ea20000300800 */
[----:B------:R-:W-:Y:S02]  /*7e30*/  HADD2.F32 R185, -RZ, R192.H0_H0 ;  /* 0x200000c0ffb97230 */ /* 0x000fe40000004100 */
[C---:B------:R-:W-:Y:S01]  /*7e40*/  FFMA R126, R164.reuse, R181, R126 ;  /* 0x000000b5a47e7223 */ /* 0x040fe2000000007e */
[----:B------:R-:W-:Y:S02]  /*7e50*/  HADD2.F32 R181, -RZ, R249.H0_H0 ;  /* 0x200000f9ffb57230 */ /* 0x000fe40000004100 */
[----:B------:R-:W-:Y:S01]  /*7e60*/  FFMA R127, R164, R182, R127 ;  /* 0x000000b6a47f7223 */ /* 0x000fe2000000007f */
[----:B------:R-:W-:Y:S02]  /*7e70*/  HADD2.F32 R210, -RZ, R213.H0_H0 ;  /* 0x200000d5ffd27230 */ /* 0x000fe40000004100 */
[C---:B------:R-:W-:Y:S01]  /*7e80*/  FMUL R56, R152.reuse, R67 ;  /* 0x0000004398387220 */ /* 0x040fe20000400000 */
[C---:B------:R-:W-:Y:S01]  /*7e90*/  FMUL R67, R152.reuse, R78 ;  /* 0x0000004e98437220 */ /* 0x040fe20000400000 */
[C---:B------:R-:W-:Y:S01]  /*7ea0*/  FMUL R78, R152.reuse, R25 ;  /* 0x00000019984e7220 */ /* 0x040fe20000400000 */
[----:B------:R-:W-:Y:S01]  /*7eb0*/  HADD2.F32 R183, -RZ, R187.H0_H0 ;  /* 0x200000bbffb77230 */ /* 0x000fe20000004100 */
[----:B------:R-:W5:Y:S01]  /*7ec0*/  LDL.LU R25, [R1+0x24] ;  /* 0x0000240001197983 */ /* 0x000f620000300800 */
[--C-:B------:R-:W-:Y:S02]  /*7ed0*/  HADD2.F32 R155, -RZ, R216.reuse.H0_H0 ;  /* 0x200000d8ff9b7230 */ /* 0x100fe40000004100 */
[----:B------:R-:W-:Y:S01]  /*7ee0*/  FMUL R88, R152, R88 ;  /* 0x0000005898587220 */ /* 0x000fe20000400000 */
[----:B------:R-:W-:Y:S02]  /*7ef0*/  HADD2.F32 R156, -RZ, R216.H1_H1 ;  /* 0x300000d8ff9c7230 */ /* 0x000fe40000004100 */
[C---:B------:R-:W-:Y:S01]  /*7f00*/  FFMA R128, R164.reuse, R183, R128 ;  /* 0x000000b7a4807223 */ /* 0x040fe20000000080 */
[C---:B------:R-:W-:Y:S01]  /*7f10*/  FFMA R129, R164.reuse, R184, R129 ;  /* 0x000000b8a4817223 */ /* 0x040fe20000000081 */
[----:B------:R-:W-:Y:S01]  /*7f20*/  FFMA R88, R164, R185, R88 ;  /* 0x000000b9a4587223 */ /* 0x000fe20000000058 */
[----:B------:R-:W-:Y:S02]  /*7f30*/  HADD2.F32 R186, -RZ, R192.H1_H1 ;  /* 0x300000c0ffba7230 */ /* 0x000fe40000004100 */
[C---:B------:R-:W-:Y:S01]  /*7f40*/  FMUL R89, R152.reuse, R89 ;  /* 0x0000005998597220 */ /* 0x040fe20000400000 */
[--C-:B------:R-:W-:Y:S02]  /*7f50*/  HADD2.F32 R187, -RZ, R193.reuse.H0_H0 ;  /* 0x200000c1ffbb7230 */ /* 0x100fe40000004100 */
[----:B------:R-:W-:Y:S01]  /*7f60*/  FMUL R90, R152, R90 ;  /* 0x0000005a985a7220 */ /* 0x000fe20000400000 */
[----:B------:R-:W-:Y:S02]  /*7f70*/  HADD2.F32 R188, -RZ, R193.H1_H1 ;  /* 0x300000c1ffbc7230 */ /* 0x000fe40000004100 */
[C---:B------:R-:W-:Y:S01]  /*7f80*/  FFMA R89, R164.reuse, R186, R89 ;  /* 0x000000baa4597223 */ /* 0x040fe20000000059 */
[--C-:B------:R-:W-:Y:S02]  /*7f90*/  HADD2.F32 R157, -RZ, R217.reuse.H0_H0 ;  /* 0x200000d9ff9d7230 */ /* 0x100fe40000004100 */
[----:B------:R-:W-:Y:S01]  /*7fa0*/  FFMA R90, R164, R187, R90 ;  /* 0x000000bba45a7223 */ /* 0x000fe2000000005a */
[----:B------:R-:W-:Y:S02]  /*7fb0*/  HADD2.F32 R158, -RZ, R217.H1_H1 ;  /* 0x300000d9ff9e7230 */ /* 0x000fe40000004100 */
[----:B------:R-:W-:Y:S01]  /*7fc0*/  FMUL R91, R152, R91 ;  /* 0x0000005b985b7220 */ /* 0x000fe20000400000 */
[----:B------:R-:W-:Y:S01]  /*7fd0*/  HADD2.F32 R189, -RZ, R194.H0_H0 ;  /* 0x200000c2ffbd7230 */ /* 0x000fe20000004100 */
[----:B------:R-:W-:Y:S01]  /*7fe0*/  F2FP.F16.F32.PACK_AB R88, R89, R88 ;  /* 0x000000585958723e */ /* 0x000fe200000000ff */
[--C-:B------:R-:W-:Y:S02]  /*7ff0*/  HADD2.F32 R216, -RZ, R218.reuse.H0_H0 ;  /* 0x200000daffd87230 */ /* 0x100fe40000004100 */
[----:B------:R-:W-:Y:S01]  /*8000*/  FFMA R91, R164, R188, R91 ;  /* 0x000000bca45b7223 */ /* 0x000fe2000000005b */
[----:B------:R-:W-:Y:S02]  /*8010*/  HADD2.F32 R217, -RZ, R218.H1_H1 ;  /* 0x300000daffd97230 */ /* 0x000fe40000004100 */
[C---:B------:R-:W-:Y:S01]  /*8020*/  FMUL R92, R152.reuse, R92 ;  /* 0x0000005c985c7220 */ /* 0x040fe20000400000 */
[----:B------:R-:W-:Y:S02]  /*8030*/  HADD2.F32 R190, -RZ, R194.H1_H1 ;  /* 0x300000c2ffbe7230 */ /* 0x000fe40000004100 */
[----:B------:R-:W-:Y:S01]  /*8040*/  FMUL R93, R152, R93 ;  /* 0x0000005d985d7220 */ /* 0x000fe20000400000 */
[----:B------:R-:W-:Y:S01]  /*8050*/  HADD2.F32 R191, -RZ, R195.H0_H0 ;  /* 0x200000c3ffbf7230 */ /* 0x000fe20000004100 */
[----:B------:R-:W-:Y:S01]  /*8060*/  F2FP.F16.F32.PACK_AB R89, R91, R90 ;  /* 0x0000005a5b59723e */ /* 0x000fe200000000ff */
[C---:B------:R-:W-:Y:S01]  /*8070*/  FFMA R92, R164.reuse, R189, R92 ;  /* 0x000000bda45c7223 */ /* 0x040fe2000000005c */
[----:B------:R-:W-:Y:S01]  /*8080*/  FFMA R93, R164, R190, R93 ;  /* 0x000000bea45d7223 */ /* 0x000fe2000000005d */
[----:B------:R-:W-:Y:S02]  /*8090*/  HADD2.F32 R218, -RZ, R219.H0_H0 ;  /* 0x200000dbffda7230 */ /* 0x000fe40000004100 */
[C---:B------:R-:W-:Y:S01]  /*80a0*/  FMUL R94, R152.reuse, R94 ;  /* 0x0000005e985e7220 */ /* 0x040fe20000400000 */
[----:B------:R-:W-:Y:S02]  /*80b0*/  HADD2.F32 R192, -RZ, R195.H1_H1 ;  /* 0x300000c3ffc07230 */ /* 0x000fe40000004100 */
[----:B------:R-:W-:Y:S01]  /*80c0*/  FMUL R95, R152, R95 ;  /* 0x0000005f985f7220 */ /* 0x000fe20000400000 */
[----:B------:R-:W-:Y:S01]  /*80d0*/  HADD2.F32 R193, -RZ, R200.H0_H0 ;  /* 0x200000c8ffc17230 */ /* 0x000fe20000004100 */
[----:B------:R-:W-:Y:S01]  /*80e0*/  F2FP.F16.F32.PACK_AB R90, R93, R92 ;  /* 0x0000005c5d5a723e */ /* 0x000fe200000000ff */
[----:B------:R-:W-:Y:S02]  /*80f0*/  HADD2.F32 R195, -RZ, R201.H0_H0 ;  /* 0x200000c9ffc37230 */ /* 0x000fe40000004100 */
[C---:B------:R-:W-:Y:S01]  /*8100*/  FFMA R94, R164.reuse, R191, R94 ;  /* 0x000000bfa45e7223 */ /* 0x040fe2000000005e */
[----:B------:R-:W-:Y:S02]  /*8110*/  HADD2.F32 R201, -RZ, R208.H0_H0 ;  /* 0x200000d0ffc97230 */ /* 0x000fe40000004100 */
[----:B------:R-:W-:Y:S01]  /*8120*/  FFMA R95, R164, R192, R95 ;  /* 0x000000c0a45f7223 */ /* 0x000fe2000000005f */
[----:B------:R-:W-:Y:S02]  /*8130*/  HADD2.F32 R219, -RZ, R219.H1_H1 ;  /* 0x300000dbffdb7230 */ /* 0x000fe40000004100 */
[C---:B------:R-:W-:Y:S01]  /*8140*/  FMUL R96, R152.reuse, R96 ;  /* 0x0000006098607220 */ /* 0x040fe20000400000 */
[----:B------:R-:W-:Y:S02]  /*8150*/  HADD2.F32 R194, -RZ, R200.H1_H1 ;  /* 0x300000c8ffc27230 */ /* 0x000fe40000004100 */
[----:B------:R-:W-:Y:S01]  /*8160*/  FMUL R97, R152, R97 ;  /* 0x0000006198617220 */ /* 0x000fe20000400000 */
[----:B------:R-:W-:Y:S01]  /*8170*/  F2FP.F16.F32.PACK_AB R91, R95, R94 ;  /* 0x0000005e5f5b723e */ /* 0x000fe200000000ff */
[C---:B------:R-:W-:Y:S01]  /*8180*/  FFMA R96, R164.reuse, R193, R96 ;  /* 0x000000c1a4607223 */ /* 0x040fe20000000060 */
[----:B------:R-:W-:Y:S02]  /*8190*/  HADD2.F32 R200, -RZ, R203.H1_H1 ;  /* 0x300000cbffc87230 */ /* 0x000fe40000004100 */
[----:B------:R-:W-:Y:S01]  /*81a0*/  FFMA R97, R164, R194, R97 ;  /* 0x000000c2a4617223 */ /* 0x000fe20000000061 */
[--C-:B------:R-:W-:Y:S02]  /*81b0*/  HADD2.F32 R203, -RZ, R209.reuse.H0_H0 ;  /* 0x200000d1ffcb7230 */ /* 0x100fe40000004100 */
[C---:B------:R-:W-:Y:S01]  /*81c0*/  FMUL R98, R152.reuse, R98 ;  /* 0x0000006298627220 */ /* 0x040fe20000400000 */
[----:B------:R-:W-:Y:S02]  /*81d0*/  HADD2.F32 R161, -RZ, R224.H0_H0 ;  /* 0x200000e0ffa17230 */ /* 0x000fe40000004100 */
[----:B------:R-:W-:Y:S01]  /*81e0*/  FMUL R99, R152, R99 ;  /* 0x0000006398637220 */ /* 0x000fe20000400000 */
[----:B------:R-:W-:Y:S01]  /*81f0*/  HADD2.F32 R197, -RZ, R202.H0_H0 ;  /* 0x200000caffc57230 */ /* 0x000fe20000004100 */
[----:B------:R-:W-:Y:S01]  /*8200*/  F2FP.F16.F32.PACK_AB R96, R97, R96 ;  /* 0x000000606160723e */ /* 0x000fe200000000ff */
[C---:B------:R-:W-:Y:S01]  /*8210*/  FFMA R98, R164.reuse, R195, R98 ;  /* 0x000000c3a4627223 */ /* 0x040fe20000000062 */
[----:B------:R-:W-:Y:S01]  /*8220*/  FFMA R99, R164, R196, R99 ;  /* 0x000000c4a4637223 */ /* 0x000fe20000000063 */
[----:B------:R-:W-:Y:S02]  /*8230*/  HADD2.F32 R162, -RZ, R224.H1_H1 ;  /* 0x300000e0ffa27230 */ /* 0x000fe40000004100 */
[C---:B------:R-:W-:Y:S01]  /*8240*/  FMUL R100, R152.reuse, R100 ;  /* 0x0000006498647220 */ /* 0x040fe20000400000 */
[----:B------:R-:W-:Y:S02]  /*8250*/  HADD2.F32 R198, -RZ, R202.H1_H1 ;  /* 0x300000caffc67230 */ /* 0x000fe40000004100 */
[C---:B------:R-:W-:Y:S01]  /*8260*/  FMUL R101, R152.reuse, R101 ;  /* 0x0000006598657220 */ /* 0x040fe20000400000 */
[----:B------:R-:W-:Y:S01]  /*8270*/  FMUL R103, R152, R103 ;  /* 0x0000006798677220 */ /* 0x000fe20000400000 */
[C---:B------:R-:W-:Y:S01]  /*8280*/  FFMA R100, R164.reuse, R197, R100 ;  /* 0x000000c5a4647223 */ /* 0x040fe20000000064 */
[----:B------:R-:W-:Y:S02]  /*8290*/  HADD2.F32 R202, -RZ, R208.H1_H1 ;  /* 0x300000d0ffca7230 */ /* 0x000fe40000004100 */
[----:B------:R-:W-:Y:S01]  /*82a0*/  FFMA R101, R164, R198, R101 ;  /* 0x000000c6a4657223 */ /* 0x000fe20000000065 */
[----:B------:R-:W-:Y:S01]  /*82b0*/  FMUL R105, R152, R105 ;  /* 0x0000006998697220 */ /* 0x000fe20000400000 */
[C---:B------:R-:W-:Y:S01]  /*82c0*/  FFMA R102, R164.reuse, R199, R102 ;  /* 0x000000c7a4667223 */ /* 0x040fe20000000066 */
[----:B------:R-:W-:Y:S02]  /*82d0*/  HADD2.F32 R204, -RZ, R209.H1_H1 ;  /* 0x300000d1ffcc7230 */ /* 0x000fe40000004100 */
[----:B------:R-:W-:Y:S01]  /*82e0*/  FFMA R103, R164, R200, R103 ;  /* 0x000000c8a4677223 */ /* 0x000fe20000000067 */
[----:B------:R-:W-:Y:S01]  /*82f0*/  FMUL R107, R152, R107 ;  /* 0x0000006b986b7220 */ /* 0x000fe20000400000 */
[C---:B------:R-:W-:Y:S01]  /*8300*/  FFMA R104, R164.reuse, R201, R104 ;  /* 0x000000c9a4687223 */ /* 0x040fe20000000068 */
[----:B------:R-:W-:Y:S01]  /*8310*/  FFMA R105, R164, R202, R105 ;  /* 0x000000caa4697223 */ /* 0x000fe20000000069 */
[----:B------:R-:W-:Y:S01]  /*8320*/  FMUL R109, R152, R109 ;  /* 0x0000006d986d7220 */ /* 0x000fe20000400000 */
[----:B------:R-:W-:Y:S01]  /*8330*/  FFMA R106, R164, R203, R106 ;  /* 0x000000cba46a7223 */ /* 0x000fe2000000006a */
[----:B------:R-:W-:Y:S02]  /*8340*/  HADD2.F32 R208, -RZ, R211.H1_H1 ;  /* 0x300000d3ffd07230 */ /* 0x000fe40000004100 */
[----:B------:R-:W-:Y:S01]  /*8350*/  FMUL R110, R152, R110 ;  /* 0x0000006e986e7220 */ /* 0x000fe20000400000 */
[----:B------:R-:W-:Y:S01]  /*8360*/  FFMA R107, R164, R204, R107 ;  /* 0x000000cca46b7223 */ /* 0x000fe2000000006b */
[----:B------:R-:W-:Y:S01]  /*8370*/  FMUL R111, R152, R111 ;  /* 0x0000006f986f7220 */ /* 0x000fe20000400000 */
[----:B------:R-:W-:Y:S01]  /*8380*/  FFMA R108, R164, R205, R108 ;  /* 0x000000cda46c7223 */ /* 0x000fe2000000006c */
[----:B------:R-:W-:Y:S02]  /*8390*/  HADD2.F32 R209, -RZ, R212.H1_H1 ;  /* 0x300000d4ffd17230 */ /* 0x000fe40000004100 */
[----:B------:R-:W-:Y:S01]  /*83a0*/  FMUL R112, R152, R112 ;  /* 0x0000007098707220 */ /* 0x000fe20000400000 */
[----:B------:R-:W-:Y:S01]  /*83b0*/  FFMA R109, R164, R206, R109 ;  /* 0x000000cea46d7223 */ /* 0x000fe2000000006d */
[----:B------:R-:W-:Y:S01]  /*83c0*/  FMUL R113, R152, R113 ;  /* 0x0000007198717220 */ /* 0x000fe20000400000 */
[----:B------:R-:W-:Y:S02]  /*83d0*/  HADD2.F32 R211, -RZ, R213.H1_H1 ;  /* 0x300000d5ffd37230 */ /* 0x000fe40000004100 */
[----:B------:R-:W-:Y:S01]  /*83e0*/  FFMA R110, R164, R207, R110 ;  /* 0x000000cfa46e7223 */ /* 0x000fe2000000006e */
[----:B------:R-:W-:Y:S01]  /*83f0*/  FMUL R114, R152, R114 ;  /* 0x0000007298727220 */ /* 0x000fe20000400000 */
[--C-:B------:R-:W-:Y:S02]  /*8400*/  HADD2.F32 R212, -RZ, R214.reuse.H0_H0 ;  /* 0x200000d6ffd47230 */ /* 0x100fe40000004100 */
        /* <DEDUP_REMOVED lines=11> */
[----:B------:R-:W-:Y:S01]  /*84c0*/  FFMA R115, R164, R211, R115 ;  /* 0x000000d3a4737223 */ /* 0x000fe20000000073 */
[----:B------:R-:W-:Y:S01]  /*84d0*/  FMUL R119, R152, R119 ;  /* 0x0000007798777220 */ /* 0x000fe20000400000 */
[C---:B------:R-:W-:Y:S01]  /*84e0*/  FFMA R116, R164.reuse, R212, R116 ;  /* 0x000000d4a4747223 */ /* 0x040fe20000000074 */
[C---:B------:R-:W-:Y:S01]  /*84f0*/  FFMA R117, R164.reuse, R213, R117 ;  /* 0x000000d5a4757223 */ /* 0x040fe20000000075 */
[----:B------:R-:W-:Y:S01]  /*8500*/  UMOV UR6, 0x400 ;  /* 0x0000040000067882 */ /* 0x000fe20000000000 */
[C---:B------:R-:W-:Y:S01]  /*8510*/  FFMA R118, R164.reuse, R214, R118 ;  /* 0x000000d6a4767223 */ /* 0x040fe20000000076 */
[C---:B------:R-:W-:Y:S01]  /*8520*/  FFMA R119, R164.reuse, R215, R119 ;  /* 0x000000d7a4777223 */ /* 0x040fe20000000077 */
[----:B------:R-:W-:Y:S01]  /*8530*/  ULEA UR5, UR44, UR6, 0x18 ;  /* 0x000000062c057291 */ /* 0x000fe2000f8ec0ff */
[C---:B------:R-:W-:Y:S01]  /*8540*/  FFMA R151, R164.reuse, R155, R4 ;  /* 0x0000009ba4977223 */ /* 0x040fe20000000004 */
[C---:B------:R-:W-:Y:S01]  /*8550*/  FFMA R154, R164.reuse, R156, R5 ;  /* 0x0000009ca49a7223 */ /* 0x040fe20000000005 */
[C---:B------:R-:W-:Y:S01]  /*8560*/  FFMA R155, R164.reuse, R157, R6 ;  /* 0x0000009da49b7223 */ /* 0x040fe20000000006 */
[----:B------:R-:W-:Y:S01]  /*8570*/  FFMA R156, R164, R158, R7 ;  /* 0x0000009ea49c7223 */ /* 0x000fe20000000007 */
[----:B------:R-:W-:Y:S01]  /*8580*/  FMUL R66, R152, R77 ;  /* 0x0000004d98427220 */ /* 0x000fe20000400000 */
[----:B------:R-:W-:Y:S01]  /*8590*/  FFMA R157, R164, R216, R8 ;  /* 0x000000d8a49d7223 */ /* 0x000fe20000000008 */
[----:B------:R-:W-:Y:S01]  /*85a0*/  FMUL R77, R152, R24 ;  /* 0x00000018984d7220 */ /* 0x000fe20000400000 */
[----:B------:R-:W-:Y:S01]  /*85b0*/  FFMA R158, R164, R217, R9 ;  /* 0x000000d9a49e7223 */ /* 0x000fe20000000009 */
[--C-:B------:R-:W-:Y:S02]  /*85c0*/  HADD2.F32 R220, -RZ, R225.reuse.H0_H0 ;  /* 0x200000e1ffdc7230 */ /* 0x100fe40000004100 */
[C---:B------:R-:W-:Y:S01]  /*85d0*/  FMUL R58, R152.reuse, R69 ;  /* 0x00000045983a7220 */ /* 0x040fe20000400000 */
[----:B------:R-:W-:Y:S02]  /*85e0*/  HADD2.F32 R221, -RZ, R225.H1_H1 ;  /* 0x300000e1ffdd7230 */ /* 0x000fe40000004100 */
[C---:B------:R-:W-:Y:S01]  /*85f0*/  FMUL R59, R152.reuse, R70 ;  /* 0x00000046983b7220 */ /* 0x040fe20000400000 */
[--C-:B------:R-:W-:Y:S02]  /*8600*/  HADD2.F32 R222, -RZ, R226.reuse.H0_H0 ;  /* 0x200000e2ffde7230 */ /* 0x100fe40000004100 */
[C---:B------:R-:W-:Y:S01]  /*8610*/  FMUL R60, R152.reuse, R71 ;  /* 0x00000047983c7220 */ /* 0x040fe20000400000 */
[----:B------:R-:W-:Y:S02]  /*8620*/  HADD2.F32 R223, -RZ, R226.H1_H1 ;  /* 0x300000e2ffdf7230 */ /* 0x000fe40000004100 */
[C---:B------:R-:W-:Y:S01]  /*8630*/  FMUL R61, R152.reuse, R72 ;  /* 0x00000048983d7220 */ /* 0x040fe20000400000 */
[--C-:B------:R-:W-:Y:S02]  /*8640*/  HADD2.F32 R224, -RZ, R227.reuse.H0_H0 ;  /* 0x200000e3ffe07230 */ /* 0x100fe40000004100 */
[C---:B------:R-:W-:Y:S01]  /*8650*/  FMUL R62, R152.reuse, R73 ;  /* 0x00000049983e7220 */ /* 0x040fe20000400000 */
        /* <DEDUP_REMOVED lines=18> */
[----:B------:R-:W-:Y:S01]  /*8780*/  FMUL R87, R152, R34 ;  /* 0x0000002298577220 */ /* 0x000fe20000400000 */
[----:B------:R-:W-:Y:S01]  /*8790*/  F2FP.F16.F32.PACK_AB R97, R99, R98 ;  /* 0x000000626361723e */ /* 0x000fe200000000ff */
[----:B------:R-:W-:Y:S01]  /*87a0*/  HADD2.F32 R225, -RZ, R227.H1_H1 ;  /* 0x300000e3ffe17230 */ /* 0x000fe20000004100 */
[----:B------:R-:W-:Y:S01]  /*87b0*/  F2FP.F16.F32.PACK_AB R98, R101, R100 ;  /* 0x000000646562723e */ /* 0x000fe200000000ff */
[--C-:B------:R-:W-:Y:S01]  /*87c0*/  HADD2.F32 R165, -RZ, R228.reuse.H0_H0 ;  /* 0x200000e4ffa57230 */ /* 0x100fe20000004100 */
        /* <DEDUP_REMOVED lines=62> */
[----:B------:R-:W-:Y:S01]  /*8bb0*/  FMUL R55, R152, R55 ;  /* 0x0000003798377220 */ /* 0x000fe20000400000 */
[--C-:B------:R-:W-:Y:S01]  /*8bc0*/  HADD2.F32 R179, -RZ, R248.reuse.H0_H0 ;  /* 0x200000f8ffb37230 */ /* 0x100fe20000004100 */
[----:B------:R-:W-:Y:S01]  /*8bd0*/  UIADD3 UR13, UPT, UPT, UR45, 0x1, URZ ;  /* 0x000000012d0d7890 */ /* 0x000fe2000fffe0ff */
[----:B------:R-:W-:Y:S01]  /*8be0*/  HADD2.F32 R180, -RZ, R248.H1_H1 ;  /* 0x300000f8ffb47230 */ /* 0x000fe20000004100 */
[----:B------:R-:W-:Y:S01]  /*8bf0*/  UIADD3 UR12, UPT, UPT, UR46, 0x1, URZ ;  /* 0x000000012e0c7890 */ /* 0x000fe2000fffe0ff */
[--C-:B------:R-:W-:Y:S01]  /*8c00*/  HADD2.F32 R247, -RZ, R251.reuse.H0_H0 ;  /* 0x200000fbfff77230 */ /* 0x100fe20000004100 */
[----:B------:R-:W-:Y:S01]  /*8c10*/  BSSY.RECONVERGENT B0, `(.L_x_121) ;  /* 0x0000142000007945 */ /* 0x000fe20003800200 */
[----:B------:R-:W-:Y:S02]  /*8c20*/  HADD2.F32 R248, -RZ, R251.H1_H1 ;  /* 0x300000fbfff87230 */ /* 0x000fe40000004100 */
[----:B-----5:R-:W-:Y:S02]  /*8c30*/  HADD2.F32 R196, -RZ, R25.H0_H0 ;  /* 0x20000019ffc47230 */ /* 0x020fe40000004100 */
[--C-:B---3--:R-:W-:Y:S02]  /*8c40*/  HADD2.F32 R249, -RZ, R16.reuse.H0_H0 ;  /* 0x20000010fff97230 */ /* 0x108fe40000004100 */
[----:B------:R-:W-:Y:S02]  /*8c50*/  HADD2.F32 R250, -RZ, R16.H1_H1 ;  /* 0x30000010fffa7230 */ /* 0x000fe40000004100 */
[----:B------:R-:W3:Y:S01]  /*8c60*/  LDL.LU R16, [R1+0x28] ;  /* 0x0000280001107983 */ /* 0x000ee20000300800 */
[--C-:B----4-:R-:W-:Y:S02]  /*8c70*/  HADD2.F32 R184, -RZ, R18.reuse.H0_H0 ;  /* 0x20000012ffb87230 */ /* 0x110fe40000004100 */
[----:B------:R-:W-:Y:S02]  /*8c80*/  HADD2.F32 R185, -RZ, R18.H1_H1 ;  /* 0x30000012ffb97230 */ /* 0x000fe40000004100 */
[----:B------:R-:W4:Y:S01]  /*8c90*/  LDL.LU R18, [R1+0x2c] ;  /* 0x00002c0001127983 */ /* 0x000f220000300800 */
[--C-:B------:R-:W-:Y:S02]  /*8ca0*/  HADD2.F32 R23, -RZ, R159.reuse.H0_H0 ;  /* 0x2000009fff177230 */ /* 0x100fe40000004100 */
[----:B------:R-:W-:Y:S01]  /*8cb0*/  HADD2.F32 R24, -RZ, R159.H1_H1 ;  /* 0x3000009fff187230 */ /* 0x000fe20000004100 */
[----:B------:R-:W5:Y:S01]  /*8cc0*/  LDL.LU R199, [R1+0x30] ;  /* 0x0000300001c77983 */ /* 0x000f620000300800 */
[--C-:B------:R-:W-:Y:S02]  /*8cd0*/  HADD2.F32 R192, -RZ, R163.reuse.H0_H0 ;  /* 0x200000a3ffc07230 */ /* 0x100fe40000004100 */
[C---:B------:R-:W-:Y:S01]  /*8ce0*/  FFMA R159, R164.reuse, R218, R10 ;  /* 0x000000daa49f7223 */ /* 0x040fe2000000000a */
[----:B------:R-:W-:Y:S01]  /*8cf0*/  HADD2.F32 R193, -RZ, R163.H1_H1 ;  /* 0x300000a3ffc17230 */ /* 0x000fe20000004100 */
[----:B------:R-:W5:Y:S01]  /*8d00*/  LDL.LU R201, [R1+0x34] ;  /* 0x0000340001c97983 */ /* 0x000f620000300800 */
[--C-:B--2---:R-:W-:Y:S01]  /*8d10*/  HADD2.F32 R190, -RZ, R21.reuse.H0_H0 ;  /* 0x20000015ffbe7230 */ /* 0x104fe20000004100 */
[----:B------:R-:W-:Y:S01]  /*8d20*/  MOV R163, UR46 ;  /* 0x0000002e00a37c02 */ /* 0x000fe20008000f00 */
[----:B------:R-:W-:Y:S01]  /*8d30*/  HADD2.F32 R191, -RZ, R21.H1_H1 ;  /* 0x30000015ffbf7230 */ /* 0x000fe20000004100 */
[----:B------:R-:W2:Y:S01]  /*8d40*/  LDL.LU R203, [R1+0x38] ;  /* 0x0000380001cb7983 */ /* 0x000ea20000300800 */
[----:B------:R-:W-:Y:S01]  /*8d50*/  HADD2.F32 R21, -RZ, R160.H0_H0 ;  /* 0x200000a0ff157230 */ /* 0x000fe20000004100 */
[----:B------:R-:W-:Y:S01]  /*8d60*/  LEA R163, R163, UR5, 0x3 ;  /* 0x00000005a3a37c11 */ /* 0x000fe2000f8e18ff */
[--C-:B------:R-:W-:Y:S01]  /*8d70*/  HADD2.F32 R182, -RZ, R22.reuse.H0_H0 ;  /* 0x20000016ffb67230 */ /* 0x100fe20000004100 */
[----:B------:R-:W2:Y:S01]  /*8d80*/  LDL.LU R205, [R1+0x3c] ;  /* 0x00003c0001cd7983 */ /* 0x000ea20000300800 */
[----:B------:R-:W-:Y:S01]  /*8d90*/  HADD2.F32 R183, -RZ, R22.H1_H1 ;  /* 0x30000016ffb77230 */ /* 0x000fe20000004100 */
[----:B------:R-:W-:Y:S01]  /*8da0*/  MOV R212, R21 ;  /* 0x0000001500d47202 */ /* 0x000fe20000000f00 */
[----:B------:R-:W-:Y:S02]  /*8db0*/  HADD2.F32 R22, -RZ, R160.H1_H1 ;  /* 0x300000a0ff167230 */ /* 0x000fe40000004100 */
[C---:B------:R-:W-:Y:S01]  /*8dc0*/  FFMA R160, R164.reuse, R219, R11 ;  /* 0x000000dba4a07223 */ /* 0x040fe2000000000b */
[C---:B------:R-:W-:Y:S01]  /*8dd0*/  FFMA R161, R164.reuse, R161, R12 ;  /* 0x000000a1a4a17223 */ /* 0x040fe2000000000c */
[--C-:B------:R-:W-:Y:S02]  /*8de0*/  HADD2.F32 R194, -RZ, R26.reuse.H0_H0 ;  /* 0x2000001affc27230 */ /* 0x100fe40000004100 */
[C---:B------:R-:W-:Y:S01]  /*8df0*/  FFMA R162, R164.reuse, R162, R13 ;  /* 0x000000a2a4a27223 */ /* 0x040fe2000000000d */
[----:B------:R-:W-:Y:S01]  /*8e00*/  HADD2.F32 R195, -RZ, R26.H1_H1 ;  /* 0x3000001affc37230 */ /* 0x000fe20000004100 */
[----:B------:R-:W-:Y:S01]  /*8e10*/  IADD3 R198, PT, PT, R163, 0x118, RZ ;  /* 0x00000118a3c67810 */ /* 0x000fe20007ffe0ff */
[----:B------:R-:W-:Y:S02]  /*8e20*/  HADD2.F32 R197, -RZ, R25.H1_H1 ;  /* 0x30000019ffc57230 */ /* 0x000fe40000004100 */
[C---:B------:R-:W-:Y:S01]  /*8e30*/  FFMA R163, R164.reuse, R220, R14 ;  /* 0x000000dca4a37223 */ /* 0x040fe2000000000e */
[----:B------:R-:W-:Y:S01]  /*8e40*/  MOV R220, R212 ;  /* 0x000000d400dc7202 */ /* 0x000fe20000000f00 */
[--C-:B------:R-:W-:Y:S01]  /*8e50*/  HADD2.F32 R188, -RZ, R15.reuse.H0_H0 ;  /* 0x2000000fffbc7230 */ /* 0x100fe20000004100 */
[----:B------:R-:W2:Y:S01]  /*8e60*/  LDL.LU R212, [R1+0x68] ;  /* 0x0000680001d47983 */ /* 0x000ea20000300800 */
[----:B------:R-:W-:Y:S01]  /*8e70*/  MOV R214, R23 ;  /* 0x0000001700d67202 */ /* 0x000fe20000000f00 */
[----:B------:R-:W-:Y:S02]  /*8e80*/  HADD2.F32 R189, -RZ, R15.H1_H1 ;  /* 0x3000000fffbd7230 */ /* 0x000fe40000004100 */
[C---:B------:R-:W-:Y:S01]  /*8e90*/  FFMA R56, R164.reuse, R221, R56 ;  /* 0x000000dda4387223 */ /* 0x040fe20000000038 */
[----:B------:R-:W-:Y:S01]  /*8ea0*/  HADD2.F32 R15, -RZ, R17.H0_H0 ;  /* 0x20000011ff0f7230 */ /* 0x000fe20000004100 */
[----:B------:R-:W-:Y:S01]  /*8eb0*/  MOV R218, R214 ;  /* 0x000000d600da7202 */ /* 0x000fe20000000f00 */
[C---:B------:R-:W-:Y:S01]  /*8ec0*/  FFMA R57, R164.reuse, R222, R57 ;  /* 0x000000dea4397223 */ /* 0x040fe20000000039 */
[C---:B------:R-:W-:Y:S01]  /*8ed0*/  FFMA R58, R164.reuse, R223, R58 ;  /* 0x000000dfa43a7223 */ /* 0x040fe2000000003a */
[----:B------:R-:W-:Y:S01]  /*8ee0*/  FFMA R59, R164, R224, R59 ;  /* 0x000000e0a43b7223 */ /* 0x000fe2000000003b */
[----:B------:R-:W-:Y:S01]  /*8ef0*/  MOV R206, R15 ;  /* 0x0000000f00ce7202 */ /* 0x000fe20000000f00 */
[--C-:B------:R-:W-:Y:S01]  /*8f00*/  HADD2.F32 R186, -RZ, R19.reuse.H0_H0 ;  /* 0x20000013ffba7230 */ /* 0x100fe20000004100 */
[----:B------:R-:W-:Y:S01]  /*8f10*/  MOV R213, R22 ;  /* 0x0000001600d57202 */ /* 0x000fe20000000f00 */
[----:B------:R-:W-:Y:S01]  /*8f20*/  HADD2.F32 R187, -RZ, R19.H1_H1 ;  /* 0x30000013ffbb7230 */ /* 0x000fe20000004100 */
[----:B------:R-:W-:Y:S01]  /*8f30*/  MOV R224, R206 ;  /* 0x000000ce00e07202 */ /* 0x000fe20000000f00 */
[--C-:B------:R-:W-:Y:S01]  /*8f40*/  HADD2.F32 R19, -RZ, R20.reuse.H0_H0 ;  /* 0x20000014ff137230 */ /* 0x100fe20000004100 */
[----:B------:R-:W-:Y:S01]  /*8f50*/  MOV R219, R213 ;  /* 0x000000d500db7202 */ /* 0x000fe20000000f00 */
[----:B------:R-:W-:Y:S01]  /*8f60*/  HADD2.F32 R17, -RZ, R17.H1_H1 ;  /* 0x30000011ff117230 */ /* 0x000fe20000004100 */
[----:B------:R-:W-:Y:S01]  /*8f70*/  LOP3.LUT R198, R198, 0xfefffff8, RZ, 0xc0, !PT ;  /* 0xfefffff8c6c67812 */ /* 0x000fe200078ec0ff */
[----:B------:R-:W-:Y:S01]  /*8f80*/  HADD2.F32 R20, -RZ, R20.H1_H1 ;  /* 0x30000014ff147230 */ /* 0x000fe20000004100 */
[----:B------:R-:W-:Y:S01]  /*8f90*/  MOV R210, R19 ;  /* 0x0000001300d27202 */ /* 0x000fe20000000f00 */
[C---:B------:R-:W-:Y:S01]  /*8fa0*/  FFMA R60, R164.reuse, R225, R60 ;  /* 0x000000e1a43c7223 */ /* 0x040fe2000000003c */
        /* <DEDUP_REMOVED lines=10> */
[----:B------:R-:W-:Y:S01]  /*9050*/  F2FP.F16.F32.PACK_AB R208, R3, R0 ;  /* 0x0000000003d0723e */ /* 0x000fe200000000ff */
[----:B------:R-:W-:Y:S01]  /*9060*/  FFMA R66, R164, R228, R66 ;  /* 0x000000e4a4427223 */ /* 0x000fe20000000042 */
[----:B------:R-:W-:Y:S01]  /*9070*/  F2FP.F16.F32.PACK_AB R210, R134, R133 ;  /* 0x0000008586d2723e */ /* 0x000fe200000000ff */
[----:B------:R-:W-:Y:S01]  /*9080*/  FFMA R67, R164, R229, R67 ;  /* 0x000000e5a4437223 */ /* 0x000fe20000000043 */
[----:B------:R-:W-:Y:S01]  /*9090*/  F2FP.F16.F32.PACK_AB R211, R136, R135 ;  /* 0x0000008788d3723e */ /* 0x000fe200000000ff */
[C---:B------:R-:W-:Y:S01]  /*90a0*/  FFMA R68, R164.reuse, R230, R68 ;  /* 0x000000e6a4447223 */ /* 0x040fe20000000044 */
[----:B------:R-:W-:Y:S01]  /*90b0*/  MOV R217, R24 ;  /* 0x0000001800d97202 */ /* 0x000fe20000000f00 */
[----:B------:R-:W-:Y:S01]  /*90c0*/  FFMA R69, R164, R168, R69 ;  /* 0x000000a8a4457223 */ /* 0x000fe20000000045 */
[----:B------:R-:W-:Y:S01]  /*90d0*/  F2FP.F16.F32.PACK_AB R133, R140, R139 ;  /* 0x0000008b8c85723e */ /* 0x000fe200000000ff */
[----:B------:R-:W-:Y:S01]  /*90e0*/  FFMA R70, R164, R169, R70 ;  /* 0x000000a9a4467223 */ /* 0x000fe20000000046 */
[----:B------:R-:W-:Y:S01]  /*90f0*/  F2FP.F16.F32.PACK_AB R134, R142, R141 ;  /* 0x0000008d8e86723e */ /* 0x000fe200000000ff */
[----:B------:R-:W-:Y:S01]  /*9100*/  FFMA R71, R164, R170, R71 ;  /* 0x000000aaa4477223 */ /* 0x000fe20000000047 */
[----:B------:R-:W-:Y:S01]  /*9110*/  F2FP.F16.F32.PACK_AB R135, R144, R143 ;  /* 0x0000008f9087723e */ /* 0x000fe200000000ff */
[----:B------:R-:W-:Y:S01]  /*9120*/  FFMA R72, R164, R171, R72 ;  /* 0x000000aba4487223 */ /* 0x000fe20000000048 */
[----:B------:R-:W-:Y:S01]  /*9130*/  F2FP.F16.F32.PACK_AB R136, R146, R145 ;  /* 0x000000919288723e */ /* 0x000fe200000000ff */
[C---:B------:R-:W-:Y:S01]  /*9140*/  FFMA R73, R164.reuse, R231, R73 ;  /* 0x000000e7a4497223 */ /* 0x040fe20000000049 */
        /* <DEDUP_REMOVED lines=36> */
[C---:B------:R-:W-:Y:S01]  /*9390*/  FFMA R39, R164.reuse, R243, R39 ;  /* 0x000000f3a4277223 */ /* 0x040fe20000000027 */
[C---:B------:R-:W-:Y:S01]  /*93a0*/  FFMA R40, R164.reuse, R179, R40 ;  /* 0x000000b3a4287223 */ /* 0x040fe20000000028 */
[C---:B------:R-:W-:Y:S01]  /*93b0*/  FFMA R41, R164.reuse, R180, R41 ;  /* 0x000000b4a4297223 */ /* 0x040fe20000000029 */
[C---:B------:R-:W-:Y:S01]  /*93c0*/  FFMA R42, R164.reuse, R181, R42 ;  /* 0x000000b5a42a7223 */ /* 0x040fe2000000002a */
[C---:B------:R-:W-:Y:S01]  /*93d0*/  FFMA R43, R164.reuse, R244, R43 ;  /* 0x000000f4a42b7223 */ /* 0x040fe2000000002b */
[C---:B------:R-:W-:Y:S01]  /*93e0*/  FFMA R44, R164.reuse, R245, R44 ;  /* 0x000000f5a42c7223 */ /* 0x040fe2000000002c */
[C---:B------:R-:W-:Y:S01]  /*93f0*/  FFMA R45, R164.reuse, R246, R45 ;  /* 0x000000f6a42d7223 */ /* 0x040fe2000000002d */
[----:B------:R-:W-:Y:S01]  /*9400*/  F2FP.F16.F32.PACK_AB R40, R41, R40 ;  /* 0x000000282928723e */ /* 0x000fe200000000ff */
[C---:B------:R-:W-:Y:S01]  /*9410*/  FFMA R46, R164.reuse, R247, R46 ;  /* 0x000000f7a42e7223 */ /* 0x040fe2000000002e */
[----:B------:R-:W-:Y:S01]  /*9420*/  F2FP.F16.F32.PACK_AB R41, R43, R42 ;  /* 0x0000002a2b29723e */ /* 0x000fe200000000ff */
[C---:B------:R-:W-:Y:S01]  /*9430*/  FFMA R47, R164.reuse, R248, R47 ;  /* 0x000000f8a42f7223 */ /* 0x040fe2000000002f */
[----:B------:R-:W-:Y:S01]  /*9440*/  F2FP.F16.F32.PACK_AB R42, R45, R44 ;  /* 0x0000002c2d2a723e */ /* 0x000fe200000000ff */
[C---:B------:R-:W-:Y:S01]  /*9450*/  FFMA R48, R164.reuse, R182, R48 ;  /* 0x000000b6a4307223 */ /* 0x040fe20000000030 */
[C---:B------:R-:W-:Y:S01]  /*9460*/  FFMA R49, R164.reuse, R183, R49 ;  /* 0x000000b7a4317223 */ /* 0x040fe20000000031 */
[C---:B------:R-:W-:Y:S01]  /*9470*/  FFMA R50, R164.reuse, R184, R50 ;  /* 0x000000b8a4327223 */ /* 0x040fe20000000032 */
[----:B------:R-:W-:Y:S01]  /*9480*/  F2FP.F16.F32.PACK_AB R43, R47, R46 ;  /* 0x0000002e2f2b723e */ /* 0x000fe200000000ff */
[C---:B------:R-:W-:Y:S01]  /*9490*/  FFMA R51, R164.reuse, R185, R51 ;  /* 0x000000b9a4337223 */ /* 0x040fe20000000033 */
[C---:B------:R-:W-:Y:S01]  /*94a0*/  FFMA R52, R164.reuse, R249, R52 ;  /* 0x000000f9a4347223 */ /* 0x040fe20000000034 */
[----:B------:R-:W-:Y:S01]  /*94b0*/  F2FP.F16.F32.PACK_AB R48, R49, R48 ;  /* 0x000000303130723e */ /* 0x000fe200000000ff */
[C---:B------:R-:W-:Y:S01]  /*94c0*/  FFMA R53, R164.reuse, R250, R53 ;  /* 0x000000faa4357223 */ /* 0x040fe20000000035 */
[--C-:B------:R-:W-:Y:S01]  /*94d0*/  HADD2.F32 R251, -RZ, R252.reuse.H0_H0 ;  /* 0x200000fcfffb7230 */ /* 0x100fe20000004100 */
[----:B------:R-:W-:Y:S01]  /*94e0*/  F2FP.F16.F32.PACK_AB R49, R51, R50 ;  /* 0x000000323331723e */ /* 0x000fe200000000ff */
[----:B------:R-:W-:Y:S02]  /*94f0*/  HADD2.F32 R252, -RZ, R252.H1_H1 ;  /* 0x300000fcfffc7230 */ /* 0x000fe40000004100 */
[----:B------:R-:W-:Y:S01]  /*9500*/  F2FP.F16.F32.PACK_AB R50, R53, R52 ;  /* 0x000000343532723e */ /* 0x000fe200000000ff */
[C---:B------:R-:W-:Y:S02]  /*9510*/  FFMA R54, R164.reuse, R251, R54 ;  /* 0x000000fba4367223 */ /* 0x040fe40000000036 */
[----:B------:R-:W-:Y:S05]  /*9520*/  FFMA R55, R164, R252, R55 ;  /* 0x000000fca4377223 */ /* 0x000fea0000000037 */
[----:B------:R-:W-:Y:S01]  /*9530*/  F2FP.F16.F32.PACK_AB R51, R55, R54 ;  /* 0x000000363733723e */ /* 0x000fe200000000ff */
[--C-:B---3--:R-:W-:Y:S02]  /*9540*/  HADD2.F32 R25, -RZ, R16.reuse.H0_H0 ;  /* 0x20000010ff197230 */ /* 0x108fe40000004100 */
[----:B------:R-:W-:Y:S02]  /*9550*/  HADD2.F32 R26, -RZ, R16.H1_H1 ;  /* 0x30000010ff1a7230 */ /* 0x000fe40000004100 */
[--C-:B----4-:R-:W-:Y:S01]  /*9560*/  HADD2.F32 R16, -RZ, R18.reuse.H0_H0 ;  /* 0x20000012ff107230 */ /* 0x110fe20000004100 */
[----:B------:R-:W-:Y:S01]  /*9570*/  MOV R216, R25 ;  /* 0x0000001900d87202 */ /* 0x000fe20000000f00 */
[----:B------:R-:W-:Y:S01]  /*9580*/  HADD2.F32 R18, -RZ, R18.H1_H1 ;  /* 0x30000012ff127230 */ /* 0x000fe20000004100 */
[----:B------:R-:W-:Y:S02]  /*9590*/  MOV R215, R26 ;  /* 0x0000001a00d77202 */ /* 0x000fe40000000f00 */
[----:B------:R-:W-:Y:S02]  /*95a0*/  MOV R207, R16 ;  /* 0x0000001000cf7202 */ /* 0x000fe40000000f00 */
[----:B------:R-:W-:Y:S01]  /*95b0*/  MOV R209, R18 ;  /* 0x0000001200d17202 */ /* 0x000fe20000000f00 */
[--C-:B-----5:R-:W-:Y:S01]  /*95c0*/  HADD2.F32 R200, -RZ, R201.reuse.H0_H0 ;  /* 0x200000c9ffc87230 */ /* 0x120fe20000004100 */
[----:B------:R-:W-:Y:S01]  /*95d0*/  MOV R214, R207 ;  /* 0x000000cf00d67202 */ /* 0x000fe20000000f00 */
[----:B------:R-:W1:Y:S01]  /*95e0*/  LDTM.x32 R4, tmem[UR4+0x80] ;  /* 0x00008004000479ee */ /* 0x000e6200082c0000 */
[----:B------:R-:W3:Y:S01]  /*95f0*/  LDL.LU R207, [R1+0x64] ;  /* 0x0000640001cf7983 */ /* 0x000ee20000300800 */
[----:B------:R-:W-:Y:S01]  /*9600*/  NOP ;  /* 0x0000000000007918 */ /* 0x000fe20000000000 */
[----:B-1----:R1:W-:Y:S01]  /*9610*/  SYNCS.ARRIVE.TRANS64.RED.A1T0 RZ, [R198+URZ], RZ ;  /* 0x000000ffc6ff79a7 */ /* 0x0023e200081004ff */
[----:B------:R-:W-:Y:S01]  /*9620*/  MOV R213, R209 ;  /* 0x000000d100d57202 */ /* 0x000fe20000000f00 */
[----:B------:R-:W4:Y:S01]  /*9630*/  LDL.LU R206, [R1+0x60] ;  /* 0x0000600001ce7983 */ /* 0x000f220000300800 */
[----:B------:R-:W-:Y:S01]  /*9640*/  F2FP.F16.F32.PACK_AB R209, R132, R131 ;  /* 0x0000008384d1723e */ /* 0x000fe200000000ff */
[----:B------:R-:W-:Y:S01]  /*9650*/  HADD2.F32 R201, -RZ, R201.H1_H1 ;  /* 0x300000c9ffc97230 */ /* 0x000fe20000004100 */
[----:B------:R-:W-:Y:S01]  /*9660*/  F2FP.F16.F32.PACK_AB R132, R138, R137 ;  /* 0x000000898a84723e */ /* 0x000fe200000000ff */
[--C-:B--2---:R-:W-:Y:S01]  /*9670*/  HADD2.F32 R202, -RZ, R203.reuse.H0_H0 ;  /* 0x200000cbffca7230 */ /* 0x104fe20000004100 */
[----:B------:R-:W-:Y:S01]  /*9680*/  F2FP.F16.F32.PACK_AB R137, R148, R147 ;  /* 0x000000939489723e */ /* 0x000fe200000000ff */
[----:B------:R-:W-:Y:S01]  /*9690*/  STS.128 [R153+0x200], R208 ;  /* 0x000200d099007388 */ /* 0x000fe20000000c00 */
[----:B------:R-:W-:Y:S01]  /*96a0*/  F2FP.F16.F32.PACK_AB R138, R150, R149 ;  /* 0x00000095968a723e */ /* 0x000fe200000000ff */
[----:B------:R-:W-:Y:S01]  /*96b0*/  HADD2.F32 R203, -RZ, R203.H1_H1 ;  /* 0x300000cbffcb7230 */ /* 0x000fe20000004100 */
[----:B------:R-:W-:Y:S01]  /*96c0*/  UMOV UR4, 0x400 ;  /* 0x0000040000047882 */ /* 0x000fe20000000000 */
[--C-:B------:R-:W-:Y:S01]  /*96d0*/  HADD2.F32 R204, -RZ, R205.reuse.H0_H0 ;  /* 0x200000cdffcc7230 */ /* 0x100fe20000004100 */
[----:B------:R-:W-:Y:S01]  /*96e0*/  ULEA UR4, UR44, UR4, 0x18 ;  /* 0x000000042c047291 */ /* 0x000fe2000f8ec0ff */
[----:B------:R-:W-:Y:S02]  /*96f0*/  HADD2.F32 R205, -RZ, R205.H1_H1 ;  /* 0x300000cdffcd7230 */ /* 0x000fe40000004100 */
[----:B------:R-:W-:Y:S01]  /*9700*/  STS.128 [R212+0x10], R132 ;  /* 0x00001084d4007388 */ /* 0x000fe20000000c00 */
[C---:B------:R-:W-:Y:S01]  /*9710*/  FMUL R0, R152.reuse, R4 ;  /* 0x0000000498007220 */ /* 0x040fe20000400000 */
[C---:B------:R-:W-:Y:S01]  /*9720*/  FMUL R3, R152.reuse, R5 ;  /* 0x0000000598037220 */ /* 0x040fe20000400000 */
[C---:B------:R-:W-:Y:S01]  /*9730*/  FMUL R6, R152.reuse, R6 ;  /* 0x0000000698067220 */ /* 0x040fe20000400000 */
[----:B------:R-:W-:Y:S01]  /*9740*/  FMUL R7, R152, R7 ;  /* 0x0000000798077220 */ /* 0x000fe20000400000 */
[C---:B------:R-:W-:Y:S01]  /*9750*/  FFMA R0, R164.reuse, R186, R0 ;  /* 0x000000baa4007223 */ /* 0x040fe20000000000 */
[C---:B------:R-:W-:Y:S01]  /*9760*/  FFMA R3, R164.reuse, R187, R3 ;  /* 0x000000bba4037223 */ /* 0x040fe20000000003 */
[C---:B------:R-:W-:Y:S01]  /*9770*/  FFMA R6, R164.reuse, R188, R6 ;  /* 0x000000bca4067223 */ /* 0x040fe20000000006 */
[----:B------:R-:W-:Y:S01]  /*9780*/  FFMA R7, R164, R189, R7 ;  /* 0x000000bda4077223 */ /* 0x000fe20000000007 */
        /* <DEDUP_REMOVED lines=18> */
[----:B------:R-:W-:Y:S01]  /*98b0*/  F2FP.F16.F32.PACK_AB R8, R9, R8 ;  /* 0x000000080908723e */ /* 0x000fe200000000ff */
[----:B------:R-:W-:Y:S01]  /*98c0*/  FMUL R18, R152, R18 ;  /* 0x0000001298127220 */ /* 0x000fe20000400000 */
[----:B------:R-:W-:Y:S01]  /*98d0*/  F2FP.F16.F32.PACK_AB R9, R15, R14 ;  /* 0x0000000e0f09723e */ /* 0x000fe200000000ff */
        /* <DEDUP_REMOVED lines=13> */
[----:B------:R-:W-:Y:S01]  /*99b0*/  FMUL R21, R152, R25 ;  /* 0x0000001998157220 */ /* 0x000fe20000400000 */
[----:B------:R-:W-:Y:S01]  /*99c0*/  F2FP.F16.F32.PACK_AB R16, R17, R16 ;  /* 0x000000101110723e */ /* 0x000fe200000000ff */
[C---:B------:R-:W-:Y:S01]  /*99d0*/  FFMA R23, R164.reuse, R197, R23 ;  /* 0x000000c5a4177223 */ /* 0x040fe20000000017 */
[C---:B------:R-:W-:Y:S01]  /*99e0*/  FFMA R20, R164.reuse, R216, R20 ;  /* 0x000000d8a4147223 */ /* 0x040fe20000000014 */
[----:B------:R-:W-:Y:S01]  /*99f0*/  FFMA R21, R164, R215, R21 ;  /* 0x000000d7a4157223 */ /* 0x000fe20000000015 */
[C---:B------:R-:W-:Y:S01]  /*9a00*/  FMUL R26, R152.reuse, R26 ;  /* 0x0000001a981a7220 */ /* 0x040fe20000400000 */
[--C-:B-1----:R-:W-:Y:S01]  /*9a10*/  HADD2.F32 R198, -RZ, R199.reuse.H0_H0 ;  /* 0x200000c7ffc67230 */ /* 0x102fe20000004100 */
[----:B------:R-:W-:Y:S01]  /*9a20*/  F2FP.F16.F32.PACK_AB R17, R23, R22 ;  /* 0x000000161711723e */ /* 0x000fe200000000ff */
[----:B------:R-:W-:Y:S01]  /*9a30*/  FMUL R27, R152, R27 ;  /* 0x0000001b981b7220 */ /* 0x000fe20000400000 */
[----:B------:R-:W-:Y:S01]  /*9a40*/  FFMA R26, R164, R214, R26 ;  /* 0x000000d6a41a7223 */ /* 0x000fe2000000001a */
[----:B------:R-:W-:Y:S02]  /*9a50*/  HADD2.F32 R199, -RZ, R199.H1_H1 ;  /* 0x300000c7ffc77230 */ /* 0x000fe40000004100 */
[----:B------:R-:W-:Y:S01]  /*9a60*/  FMUL R24, R152, R28 ;  /* 0x0000001c98187220 */ /* 0x000fe20000400000 */
[----:B------:R-:W-:Y:S01]  /*9a70*/  FFMA R27, R164, R213, R27 ;  /* 0x000000d5a41b7223 */ /* 0x000fe2000000001b */
[C---:B------:R-:W-:Y:S01]  /*9a80*/  FMUL R25, R152.reuse, R29 ;  /* 0x0000001d98197220 */ /* 0x040fe20000400000 */
[----:B------:R-:W-:Y:S01]  /*9a90*/  FMUL R30, R152, R30 ;  /* 0x0000001e981e7220 */ /* 0x000fe20000400000 */
[----:B------:R-:W-:Y:S01]  /*9aa0*/  FFMA R24, R164, R198, R24 ;  /* 0x000000c6a4187223 */ /* 0x000fe20000000018 */
[----:B------:R-:W-:Y:S01]  /*9ab0*/  FMUL R31, R152, R31 ;  /* 0x0000001f981f7220 */ /* 0x000fe20000400000 */
[C---:B------:R-:W-:Y:S01]  /*9ac0*/  FFMA R25, R164.reuse, R199, R25 ;  /* 0x000000c7a4197223 */ /* 0x040fe20000000019 */
[----:B------:R-:W-:Y:S01]  /*9ad0*/  FFMA R30, R164, R200, R30 ;  /* 0x000000c8a41e7223 */ /* 0x000fe2000000001e */
[----:B------:R-:W-:Y:S01]  /*9ae0*/  FMUL R28, R152, R32 ;  /* 0x00000020981c7220 */ /* 0x000fe20000400000 */
[----:B------:R-:W-:Y:S01]  /*9af0*/  FFMA R31, R164, R201, R31 ;  /* 0x000000c9a41f7223 */ /* 0x000fe2000000001f */
[----:B------:R-:W-:Y:S01]  /*9b00*/  FMUL R29, R152, R33 ;  /* 0x00000021981d7220 */ /* 0x000fe20000400000 */
[----:B------:R-:W-:Y:S01]  /*9b10*/  F2FP.F16.F32.PACK_AB R24, R25, R24 ;  /* 0x000000181918723e */ /* 0x000fe200000000ff */
[----:B------:R-:W-:Y:S01]  /*9b20*/  FFMA R28, R164, R202, R28 ;  /* 0x000000caa41c7223 */ /* 0x000fe2000000001c */
[----:B------:R-:W-:Y:S01]  /*9b30*/  FMUL R34, R152, R34 ;  /* 0x0000002298227220 */ /* 0x000fe20000400000 */
[----:B------:R-:W-:Y:S01]  /*9b40*/  F2FP.F16.F32.PACK_AB R25, R31, R30 ;  /* 0x0000001e1f19723e */ /* 0x000fe200000000ff */
[----:B------:R-:W-:Y:S01]  /*9b50*/  FFMA R29, R164, R203, R29 ;  /* 0x000000cba41d7223 */ /* 0x000fe2000000001d */
[----:B------:R-:W-:Y:S01]  /*9b60*/  FMUL R35, R152, R35 ;  /* 0x0000002398237220 */ /* 0x000fe20000400000 */
[C---:B------:R-:W-:Y:S03]  /*9b70*/  FFMA R34, R164.reuse, R204, R34 ;  /* 0x000000cca4227223 */ /* 0x040fe60000000022 */
[----:B------:R-:W-:Y:S01]  /*9b80*/  FFMA R35, R164, R205, R35 ;  /* 0x000000cda4237223 */ /* 0x000fe20000000023 */
[----:B---3--:R-:W-:Y:S08]  /*9b90*/  STS.128 [R207+0x20], R136 ;  /* 0x00002088cf007388 */ /* 0x008ff00000000c00 */
[----:B----4-:R-:W-:Y:S08]  /*9ba0*/  STS.128 [R206+0x30], R120 ;  /* 0x00003078ce007388 */ /* 0x010ff00000000c00 */
[----:B------:R-:W-:Y:S08]  /*9bb0*/  STS.128 [R153+0x2200], R88 ;  /* 0x0022005899007388 */ /* 0x000ff00000000c00 */
[----:B------:R-:W-:Y:S08]  /*9bc0*/  STS.128 [R212+0x2010], R96 ;  /* 0x00201060d4007388 */ /* 0x000ff00000000c00 */
[----:B------:R-:W-:Y:S08]  /*9bd0*/  STS.128 [R207+0x2020], R104 ;  /* 0x00202068cf007388 */ /* 0x000ff00000000c00 */
[----:B------:R-:W-:Y:S08]  /*9be0*/  STS.128 [R206+0x2030], R112 ;  /* 0x00203070ce007388 */ /* 0x000ff00000000c00 */
[----:B------:R-:W-:Y:S08]  /*9bf0*/  STS.128 [R153+0x4200], R92 ;  /* 0x0042005c99007388 */ /* 0x000ff00000000c00 */
[----:B------:R-:W-:Y:S08]  /*9c00*/  STS.128 [R212+0x4010], R100 ;  /* 0x00401064d4007388 */ /* 0x000ff00000000c00 */
[----:B------:R1:W-:Y:S08]  /*9c10*/  STS.128 [R207+0x4020], R56 ;  /* 0x00402038cf007388 */ /* 0x0003f00000000c00 */
[----:B------:R2:W-:Y:S01]  /*9c20*/  STS.128 [R206+0x4030], R60 ;  /* 0x0040303cce007388 */ /* 0x0005e20000000c00 */
[----:B-1----:R-:W-:Y:S02]  /*9c30*/  F2FP.F16.F32.PACK_AB R56, R78, R77 ;  /* 0x0000004d4e38723e */ /* 0x002fe400000000ff */
[----:B------:R-:W-:Y:S02]  /*9c40*/  F2FP.F16.F32.PACK_AB R57, R80, R79 ;  /* 0x0000004f5039723e */ /* 0x000fe400000000ff */
[----:B------:R-:W-:Y:S02]  /*9c50*/  F2FP.F16.F32.PACK_AB R58, R82, R81 ;  /* 0x00000051523a723e */ /* 0x000fe400000000ff */
[----:B------:R-:W-:Y:S02]  /*9c60*/  F2FP.F16.F32.PACK_AB R59, R84, R83 ;  /* 0x00000053543b723e */ /* 0x000fe400000000ff */
[----:B--2---:R-:W-:Y:S02]  /*9c70*/  F2FP.F16.F32.PACK_AB R60, R86, R85 ;  /* 0x00000055563c723e */ /* 0x004fe400000000ff */
[----:B------:R-:W-:Y:S01]  /*9c80*/  F2FP.F16.F32.PACK_AB R61, R130, R87 ;  /* 0x00000057823d723e */ /* 0x000fe200000000ff */
[----:B------:R1:W-:Y:S01]  /*9c90*/  STS.128 [R153+0x6200], R56 ;  /* 0x0062003899007388 */ /* 0x0003e20000000c00 */
[----:B------:R-:W-:Y:S02]  /*9ca0*/  F2FP.F16.F32.PACK_AB R62, R37, R36 ;  /* 0x00000024253e723e */ /* 0x000fe400000000ff */
[----:B------:R-:W-:Y:S02]  /*9cb0*/  F2FP.F16.F32.PACK_AB R63, R39, R38 ;  /* 0x00000026273f723e */ /* 0x000fe400000000ff */
[----:B------:R-:W-:Y:S02]  /*9cc0*/  F2FP.F16.F32.PACK_AB R36, R3, R0 ;  /* 0x000000000324723e */ /* 0x000fe400000000ff */
        /* <DEDUP_REMOVED lines=11> */
[----:B------:R1:W-:Y:S08]  /*9d80*/  STS.128 [R206+0x6030], R48 ;  /* 0x00603030ce007388 */ /* 0x0003f00000000c00 */
[----:B------:R1:W-:Y:S08]  /*9d90*/  STS.128 [R153+0x8200], R36 ;  /* 0x0082002499007388 */ /* 0x0003f00000000c00 */
[----:B------:R1:W-:Y:S08]  /*9da0*/  STS.128 [R212+0x8010], R8 ;  /* 0x00801008d4007388 */ /* 0x0003f00000000c00 */
[----:B------:R1:W-:Y:S08]  /*9db0*/  STS.128 [R207+0x8020], R16 ;  /* 0x00802010cf007388 */ /* 0x0003f00000000c00 */
[----:B------:R1:W-:Y:S01]  /*9dc0*/  STS.128 [R206+0x8030], R24 ;  /* 0x00803018ce007388 */ /* 0x0003e20000000c00 */
[----:B------:R-:W-:Y:S01]  /*9dd0*/  @!PT LDS RZ, [RZ] ;  /* 0x00000000fffff984 */ /* 0x000fe20000000800 */
[----:B------:R-:W-:Y:S01]  /*9de0*/  @!PT LDS RZ, [RZ] ;  /* 0x00000000fffff984 */ /* 0x000fe20000000800 */
[----:B------:R-:W-:Y:S01]  /*9df0*/  @!PT LDS RZ, [RZ] ;  /* 0x00000000fffff984 */ /* 0x000fe20000000800 */
[----:B------:R-:W-:Y:S01]  /*9e00*/  @!PT LDS RZ, [RZ] ;  /* 0x00000000fffff984 */ /* 0x000fe20000000800 */
[----:B------:R2:W-:Y:S07]  /*9e10*/  MEMBAR.ALL.CTA ;  /* 0x0000000000007992 */ /* 0x0005ee0000008000 */
[----:B--2---:R-:W2:Y:S02]  /*9e20*/  FENCE.VIEW.ASYNC.S ;  /* 0x00000000000073c6 */ /* 0x004ea40000000000 */
[----:B--2---:R-:W-:Y:S06]  /*9e30*/  BAR.SYNC.DEFER_BLOCKING 0x1, 0x80 ;  /* 0x0042000000007b1d */ /* 0x004fec0000010000 */
[----:B------:R-:W-:Y:S05]  /*9e40*/  @P1 BRA `(.L_x_122) ;  /* 0x0000000000781947 */ /* 0x000fea0003800000 */
[----:B------:R-:W2:Y:S01]  /*9e50*/  LDCU.64 UR6, c[0x0][0x348] ;  /* 0x00006900ff0677ac */ /* 0x000ea20008000a00 */
[----:B------:R-:W-:Y:S02]  /*9e60*/  UIMAD UR5, UR45, 0xa000, UR4 ;  /* 0x0000a0002d0578a4 */ /* 0x000fe4000f8e0204 */
[----:B------:R-:W-:Y:S02]  /*9e70*/  UIMAD UR9, UR48, 0xa0, URZ ;  /* 0x000000a0300978a4 */ /* 0x000fe4000f8e02ff */
[----:B------:R-:W-:Y:S02]  /*9e80*/  USHF.L.U32 UR10, UR47, 0x7, URZ ;  /* 0x000000072f0a7899 */ /* 0x000fe400080006ff */
[----:B------:R-:W-:Y:S01]  /*9e90*/  UIADD3 UR8, UPT, UPT, UR5, 0x200, URZ ;  /* 0x0000020005087890 */ /* 0x000fe2000fffe0ff */
[----:B------:R-:W-:Y:S01]  /*9ea0*/  UMOV UR11, UR36 ;  /* 0x00000024000b7c82 */ /* 0x000fe20008000000 */
[----:B------:R-:W-:Y:S02]  /*9eb0*/  UIADD3 UR29, UPT, UPT, UR9, 0x20, URZ ;  /* 0x00000020091d7890 */ /* 0x000fe4000fffe0ff */
[----:B------:R-:W-:Y:S01]  /*9ec0*/  UIADD3 UR28, UPT, UPT, UR5, 0x2200, URZ ;  /* 0x00002200051c7890 */ /* 0x000fe2000fffe0ff */
[----:B------:R-:W-:Y:S01]  /*9ed0*/  UMOV UR31, UR36 ;  /* 0x00000024001f7c82 */ /* 0x000fe20008000000 */
[----:B--2---:R-:W-:Y:S01]  /*9ee0*/  UIADD3 UR6, UP0, UPT, UR6, 0x680, URZ ;  /* 0x0000068006067890 */ /* 0x004fe2000ff1e0ff */
[----:B------:R-:W-:Y:S01]  /*9ef0*/  UMOV UR30, UR10 ;  /* 0x0000000a001e7c82 */ /* 0x000fe20008000000 */
[----:B------:R-:W-:Y:S02]  /*9f00*/  UIADD3 UR25, UPT, UPT, UR9, 0x40, URZ ;  /* 0x0000004009197890 */ /* 0x000fe4000fffe0ff */
[----:B------:R-:W-:Y:S02]  /*9f10*/  UIADD3.X UR7, UPT, UPT, URZ, UR7, URZ, UP0, !UPT ;  /* 0x00000007ff077290 */ /* 0x000fe400087fe4ff */
[----:B------:R-:W-:Y:S01]  /*9f20*/  UIADD3 UR24, UPT, UPT, UR5, 0x4200, URZ ;  /* 0x0000420005187890 */ /* 0x000fe2000fffe0ff */
[----:B------:R-:W-:Y:S01]  /*9f30*/  UMOV UR27, UR36 ;  /* 0x00000024001b7c82 */ /* 0x000fe20008000000 */
[----:B------:R-:W-:Y:S01]  /*9f40*/  UMOV UR26, UR10 ;  /* 0x0000000a001a7c82 */ /* 0x000fe20008000000 */
[----:B------:R-:W-:Y:S02]  /*9f50*/  UIADD3 UR21, UPT, UPT, UR9, 0x60, URZ ;  /* 0x0000006009157890 */ /* 0x000fe4000fffe0ff */
[----:B------:R-:W-:Y:S02]  /*9f60*/  UIADD3 UR20, UPT, UPT, UR5, 0x6200, URZ ;  /* 0x0000620005147890 */ /* 0x000fe4000fffe0ff */
[----:B------:R2:W-:Y:S01]  /*9f70*/  UTMASTG.3D [UR8], [UR6] ;  /* 0x00000008060073b5 */ /* 0x0005e20008010000 */
[----:B------:R-:W-:Y:S01]  /*9f80*/  UMOV UR23, UR36 ;  /* 0x0000002400177c82 */ /* 0x000fe20008000000 */
[----:B------:R-:W-:Y:S01]  /*9f90*/  UMOV UR22, UR10 ;  /* 0x0000000a00167c82 */ /* 0x000fe20008000000 */
[----:B------:R-:W-:Y:S02]  /*9fa0*/  UIADD3 UR17, UPT, UPT, UR9, 0x80, URZ ;  /* 0x0000008009117890 */ /* 0x000fe4000fffe0ff */
[----:B------:R-:W-:Y:S01]  /*9fb0*/  UIADD3 UR16, UPT, UPT, UR5, 0x8200, URZ ;  /* 0x0000820005107890 */ /* 0x000fe2000fffe0ff */
[----:B------:R-:W-:Y:S01]  /*9fc0*/  UMOV UR19, UR36 ;  /* 0x0000002400137c82 */ /* 0x000fe20008000000 */
[----:B------:R2:W-:Y:S01]  /*9fd0*/  UTMASTG.3D [UR28], [UR6] ;  /* 0x0000001c060073b5 */ /* 0x0005e20008010000 */
[----:B------:R-:W-:Y:S01]  /*9fe0*/  UMOV UR18, UR10 ;  /* 0x0000000a00127c82 */ /* 0x000fe20008000000 */
[----:B------:R2:W-:Y:S01]  /*9ff0*/  UTMASTG.3D [UR24], [UR6] ;  /* 0x00000018060073b5 */ /* 0x0005e20008010000 */
[----:B------:R2:W-:Y:S04]  /*a000*/  UTMASTG.3D [UR20], [UR6] ;  /* 0x00000014060073b5 */ /* 0x0005e80008010000 */
[----:B------:R2:W-:Y:S02]  /*a010*/  UTMASTG.3D [UR16], [UR6] ;  /* 0x00000010060073b5 */ /* 0x0005e40008010000 */
[----:B--2---:R0:W-:Y:S02]  /*a020*/  UTMACMDFLUSH ;  /* 0x00000000000079b7 */ /* 0x0041e40000000000 */
.L_x_122:
[----:B------:R-:W-:Y:S05]  /*a030*/  BSYNC.RECONVERGENT B0 ;  /* 0x0000000000007941 */ /* 0x000fea0003800200 */
.L_x_121:
[----:B------:R-:W-:Y:S04]  /*a040*/  BSSY.RECONVERGENT B0, `(.L_x_123) ;  /* 0x0000003000007945 */ /* 0x000fe80003800200 */
[----:B------:R-:W-:Y:S05]  /*a050*/  @P0 BRA `(.L_x_124) ;  /* 0x0000000000040947 */ /* 0x000fea0003800000 */
[----:B------:R-:W-:Y:S04]  /*a060*/  DEPBAR.LE SB0, 0x0 ;  /* 0x000080000000791a */ /* 0x000fe80000000000 */
.L_x_124:
[----:B------:R-:W-:Y:S05]  /*a070*/  BSYNC.RECONVERGENT B0 ;  /* 0x0000000000007941 */ /* 0x000fea0003800200 */
.L_x_123:
[----:B------:R-:W-:Y:S01]  /*a080*/  BAR.SYNC.DEFER_BLOCKING 0x1, 0x80 ;  /* 0x0042000000007b1d */ /* 0x000fe20000010000 */
[----:B------:R-:W-:Y:S04]  /*a090*/  UIADD3 UR51, UPT, UPT, UR51, 0x1, URZ ;  /* 0x0000000133337890 */ /* 0x000fe8000fffe0ff */
[----:B------:R-:W-:Y:S09]  /*a0a0*/  UISETP.NE.AND UP0, UPT, UR51, URZ, UPT ;  /* 0x000000ff3300728c */ /* 0x000ff2000bf05270 */
[----:B------:R-:W-:Y:S05]  /*a0b0*/  BRA.U !UP0, `(.L_x_125) ;  /* 0x0000000108307547 */ /* 0x000fea000b800000 */
[----:B------:R-:W2:Y:S01]  /*a0c0*/  LDL.LU R0, [R1+0x5c] ;  /* 0x00005c0001007983 */ /* 0x000ea20000300800 */
[----:B------:R-:W3:Y:S01]  /*a0d0*/  S2R R3, SR_CgaCtaId ;  /* 0x0000000000037919 */ /* 0x000ee20000008800 */
[----:B--2---:R-:W-:Y:S01]  /*a0e0*/  ISETP.NE.AND P0, PT, R0, RZ, PT ;  /* 0x000000ff0000720c */ /* 0x004fe20003f05270 */
[----:B------:R-:W-:Y:S11]  /*a0f0*/  IMAD.U32 R0, RZ, RZ, UR50 ;  /* 0x00000032ff007e24 */ /* 0x000ff6000f8e00ff */
[----:B------:R-:W-:Y:S01]  /*a100*/  @!UPT UIADD3 URZ, UPT, UPT, URZ, URZ, URZ ;  /* 0x000000fffffff290 */ /* 0x000fe2000fffe0ff */
[----:B------:R-:W-:Y:S01]  /*a110*/  @P0 LEA R0, R0, UR4, 0x3 ;  /* 0x0000000400000c11 */ /* 0x000fe2000f8e18ff */
[----:B------:R-:W-:Y:S04]  /*a120*/  UIADD3 UR4, UPT, UPT, UR50, 0x1, URZ ;  /* 0x0000000132047890 */ /* 0x000fe8000fffe0ff */
[----:B------:R-:W-:Y:S01]  /*a130*/  @P0 VIADD R0, R0, 0xc0 ;  /* 0x000000c000000836 */ /* 0x000fe20000000000 */
[----:B------:R-:W-:Y:S04]  /*a140*/  UISETP.NE.AND UP0, UPT, UR4, 0x2, UPT ;  /* 0x000000020400788c */ /* 0x000fe8000bf05270 */
[----:B---3--:R-:W-:Y:S01]  /*a150*/  @P0 PRMT R0, R3, 0x654, R0 ;  /* 0x0000065403000816 */ /* 0x008fe20000000000 */
[----:B------:R-:W-:Y:S03]  /*a160*/  USEL UR50, UR4, URZ, UP0 ;  /* 0x000000ff04327287 */ /* 0x000fe60008000000 */
[----:B------:R2:W-:Y:S09]  /*a170*/  @P0 SYNCS.ARRIVE.TRANS64.RED.A1T0 RZ, [R0+URZ], RZ ;  /* 0x000000ff00ff09a7 */ /* 0x0005f200081004ff */
.L_x_125:
[----:B------:R-:W-:Y:S02]  /*a180*/  UISETP.NE.AND UP3, UPT, UR55, URZ, UPT ;  /* 0x000000ff3700728c */ /* 0x000fe4000bf65270 */
[----:B------:R-:W-:Y:S02]  /*a190*/  UISETP.NE.AND UP0, UPT, UR49, 0x2, UPT ;  /* 0x000000023100788c */ /* 0x000fe4000bf05270 */
[----:B------:R-:W-:Y:S02]  /*a1a0*/  UISETP.NE.AND UP1, UPT, UR12, 0x3, UPT ;  /* 0x000000030c00788c */ /* 0x000fe4000bf25270 */
[----:B------:R-:W-:Y:S02]  /*a1b0*/  UISETP.NE.AND UP2, UPT, UR13, 0x2, UPT ;  /* 0x000000020d00788c */ /* 0x000fe4000bf45270 */
[----:B------:R-:W-:Y:S02]  /*a1c0*/  USEL UR6, URZ, 0x1, UP0 ;  /* 0x00000001ff067887 */ /* 0x000fe40008000000 */
[----:B------:R-:W-:Y:S02]  /*a1d0*/  USEL UR5, URZ, 0x1, UP1 ;  /* 0x00000001ff057887 */ /* 0x000fe40008800000 */
[----:B------:R-:W-:Y:S02]  /*a1e0*/  USEL UR4, URZ, 0x1, UP2 ;  /* 0x00000001ff047887 */ /* 0x000fe40009000000 */
[----:B------:R-:W-:Y:S02]  /*a1f0*/  UIADD3 UR48, UPT, UPT, UR37, UR62, URZ ;  /* 0x0000003e25307290 */ /* 0x000fe4000fffe0ff */
[----:B------:R-:W-:Y:S02]  /*a200*/  UIADD3 UR47, UPT, UPT, UR38, UR61, URZ ;  /* 0x0000003d262f7290 */ /* 0x000fe4000fffe0ff */
[----:B------:R-:W-:Y:S02]  /*a210*/  USEL UR18, UR49, URZ, UP0 ;  /* 0x000000ff31127287 */ /* 0x000fe40008000000 */
[----:B------:R-:W-:Y:S02]  /*a220*/  USEL UR46, UR12, URZ, UP1 ;  /* 0x000000ff0c2e7287 */ /* 0x000fe40008800000 */
[----:B------:R-:W-:Y:S02]  /*a230*/  USEL UR45, UR13, URZ, UP2 ;  /* 0x000000ff0d2d7287 */ /* 0x000fe40009000000 */
[----:B------:R-:W-:Y:S02]  /*a240*/  ULOP3.LUT UR52, UR52, UR6, URZ, 0x3c, !UPT ;  /* 0x0000000634347292 */ /* 0x000fe4000f8e3cff */
[----:B------:R-:W-:Y:S02]  /*a250*/  ULOP3.LUT UR53, UR53, UR5, URZ, 0x3c, !UPT ;  /* 0x0000000535357292 */ /* 0x000fe4000f8e3cff */
[----:B------:R-:W-:Y:S01]  /*a260*/  ULOP3.LUT UR54, UR54, UR4, URZ, 0x3c, !UPT ;  /* 0x0000000436367292 */ /* 0x000fe2000f8e3cff */
[----:B------:R-:W-:Y:S01]  /*a270*/  UMOV UR36, UR60 ;  /* 0x0000003c00247c82 */ /* 0x000fe20008000000 */
[----:B------:R-:W-:Y:S10]  /*a280*/  BRA.U UP3, `(.L_x_126) ;  /* 0xffffffb503147547 */ /* 0x000ff4000b83ffff */
[----:B------:R-:W-:-:S09]  /*a290*/  UISETP.NE.AND UP0, UPT, UR63, URZ, UPT ;  /* 0x000000ff3f00728c */ /* 0x000fd2000bf05270 */
[----:B------:R-:W-:Y:S05]  /*a2a0*/  BRA.U !UP0, `(.L_x_127) ;  /* 0x00000001084c7547 */ /* 0x000fea000b800000 */
[----:B------:R-:W3:Y:S02]  /*a2b0*/  LDCU.64 UR4, c[0x0][0x890] ;  /* 0x00011200ff0477ac */ /* 0x000ee40008000a00 */
[----:B---3--:R-:W-:-:S04]  /*a2c0*/  UISETP.NE.U32.AND UP0, UPT, UR4, URZ, UPT ;  /* 0x000000ff0400728c */ /* 0x008fc8000bf05070 */
[----:B------:R-:W-:-:S09]  /*a2d0*/  UISETP.NE.AND.EX UP0, UPT, UR5, URZ, UPT, UP0 ;  /* 0x000000ff0500728c */ /* 0x000fd2000bf05300 */
[----:B------:R-:W-:Y:S05]  /*a2e0*/  BRA.U UP0, `(.L_x_128) ;  /* 0x00000001000c7547 */ /* 0x000fea000b800000 */
[----:B------:R-:W-:-:S13]  /*a2f0*/  FSETP.NEU.AND P0, PT, R164, RZ, PT ;  /* 0x000000ffa400720b */ /* 0x000fda0003f0d000 */
[----:B------:R-:W-:Y:S05]  /*a300*/  @!P0 EXIT ;  /* 0x000000000000894d */ /* 0x000fea0003800000 */
[----:B------:R-:W-:Y:S05]  /*a310*/  BRA `(.L_x_127) ;  /* 0x0000000000307947 */ /* 0x000fea0003800000 */
.L_x_128:
[----:B--2---:R-:W2:Y:S01]  /*a320*/  LDL.LU R0, [R1+0x50] ;  /* 0x0000500001007983 */ /* 0x004ea20000300800 */
[----:B------:R-:W-:Y:S01]  /*a330*/  BSSY.RECONVERGENT B0, `(.L_x_127) ;  /* 0x000000a000007945 */ /* 0x000fe20003800200 */
[----:B--2---:R-:W-:-:S13]  /*a340*/  LOP3.LUT P0, RZ, R0, 0xff, RZ, 0xc0, !PT ;  /* 0x000000ff00ff7812 */ /* 0x004fda000780c0ff */
[----:B------:R-:W-:Y:S05]  /*a350*/  @P0 BRA `(.L_x_129) ;  /* 0x0000000000140947 */ /* 0x000fea0003800000 */
[----:B------:R-:W2:Y:S02]  /*a360*/  LDCU.64 UR4, c[0x0][0x888] ;  /* 0x00011100ff0477ac */ /* 0x000ea40008000a00 */
[----:B--2---:R-:W-:-:S04]  /*a370*/  ISETP.NE.U32.AND P0, PT, RZ, UR4, PT ;  /* 0x00000004ff007c0c */ /* 0x004fc8000bf05070 */
[----:B------:R-:W-:-:S13]  /*a380*/  ISETP.NE.AND.EX P0, PT, RZ, UR5, PT, P0 ;  /* 0x00000005ff007c0c */ /* 0x000fda000bf05300 */
[----:B------:R-:W-:Y:S05]  /*a390*/  @!P0 EXIT ;  /* 0x000000000000894d */ /* 0x000fea0003800000 */
[----:B------:R-:W-:Y:S05]  /*a3a0*/  BRA `(.L_x_130) ;  /* 0x0000000000087947 */ /* 0x000fea0003800000 */
.L_x_129:
[----:B------:R-:W-:-:S13]  /*a3b0*/  FSETP.NEU.AND P0, PT, R164, RZ, PT ;  /* 0x000000ffa400720b */ /* 0x000fda0003f0d000 */
[----:B------:R-:W-:Y:S05]  /*a3c0*/  @!P0 EXIT ;  /* 0x000000000000894d */ /* 0x000fea0003800000 */
.L_x_130:
[----:B------:R-:W-:Y:S05]  /*a3d0*/  BSYNC.RECONVERGENT B0 ;  /* 0x0000000000007941 */ /* 0x000fea0003800200 */
.L_x_127:
[----:B------:R-:W-:-:S04]  /*a3e0*/  DEPBAR.LE SB0, 0x0 ;  /* 0x000080000000791a */ /* 0x000fc80000000000 */
[----:B------:R-:W-:Y:S05]  /*a3f0*/  EXIT ;  /* 0x000000000000794d */ /* 0x000fea0003800000 */
.L_x_25:
[----:B--2---:R2:W3:Y:S02]  /*a400*/  SYNCS.PHASECHK.TRANS64.TRYWAIT P0, [R0+URZ+0x140], R2 ;  /* 0x00014002000075a7 */ /* 0x0044e400080011ff */
[----:B---3--:R-:W-:Y:S05]  /*a410*/  @!P0 NANOSLEEP.SYNCS 0x989680 ;  /* 0x009896800000895d */ /* 0x008fea0003900000 */
[----:B------:R-:W3:Y:S02]  /*a420*/  @!P0 SYNCS.PHASECHK.TRANS64 P0, [R0+URZ+0x140], R2 ;  /* 0x00014002000085a7 */ /* 0x000ee400080010ff */
[----:B---3--:R-:W-:Y:S05]  /*a430*/  @!P0 BRA `(.L_x_25) ;  /* 0xfffffffc00f08947 */ /* 0x008fea000383ffff */
[----:B------:R-:W-:Y:S05]  /*a440*/  BRA `(.L_x_131) ;  /* 0xffffff7400607947 */ /* 0x000fea000383ffff */
.L_x_28:
[----:B-1----:R-:W-:Y:S07]  /*a450*/  MOV R0, UR33 ;  /* 0x0000002100007c02 */ /* 0x002fee0008000f00 */
.L_x_132:
[----:B-1----:R1:W2:Y:S02]  /*a460*/  SYNCS.PHASECHK.TRANS64.TRYWAIT P0, [R0+URZ+0x58], R3 ;  /* 0x00005803000075a7 */ /* 0x0022a400080011ff */
[----:B--2---:R-:W-:Y:S05]  /*a470*/  @!P0 NANOSLEEP.SYNCS 0x989680 ;  /* 0x009896800000895d */ /* 0x004fea0003900000 */
[----:B------:R-:W2:Y:S02]  /*a480*/  @!P0 SYNCS.PHASECHK.TRANS64 P0, [R0+URZ+0x58], R3 ;  /* 0x00005803000085a7 */ /* 0x000ea400080010ff */
[----:B--2---:R-:W-:Y:S05]  /*a490*/  @!P0 BRA `(.L_x_132) ;  /* 0xfffffffc00f08947 */ /* 0x004fea000383ffff */
[----:B------:R-:W-:Y:S05]  /*a4a0*/  BRA `(.L_x_27) ;  /* 0xffffff7400bc7947 */ /* 0x000fea000383ffff */
.L_x_35:
[----:B-1----:R-:W-:Y:S07]  /*a4b0*/  MOV R0, UR17 ;  /* 0x0000001100007c02 */ /* 0x002fee0008000f00 */
.L_x_133:
[----:B-1----:R1:W2:Y:S02]  /*a4c0*/  SYNCS.PHASECHK.TRANS64.TRYWAIT P0, [R0+URZ+0x58], R3 ;  /* 0x00005803000075a7 */ /* 0x0022a400080011ff */
[----:B--2---:R-:W-:Y:S05]  /*a4d0*/  @!P0 NANOSLEEP.SYNCS 0x989680 ;  /* 0x009896800000895d */ /* 0x004fea0003900000 */
[----:B------:R-:W2:Y:S02]  /*a4e0*/  @!P0 SYNCS.PHASECHK.TRANS64 P0, [R0+URZ+0x58], R3 ;  /* 0x00005803000085a7 */ /* 0x000ea400080010ff */
[----:B--2---:R-:W-:Y:S05]  /*a4f0*/  @!P0 BRA `(.L_x_133) ;  /* 0xfffffffc00f08947 */ /* 0x004fea000383ffff */
[----:B------:R-:W-:Y:S05]  /*a500*/  BRA `(.L_x_34) ;  /* 0xffffff7800787947 */ /* 0x000fea000383ffff */
.L_x_40:
[----:B-1----:R1:W2:Y:S02]  /*a510*/  SYNCS.PHASECHK.TRANS64.TRYWAIT P0, [R3+URZ+0xe0], R0 ;  /* 0x0000e000030075a7 */ /* 0x0022a400080011ff */
[----:B--2---:R-:W-:Y:S05]  /*a520*/  @!P0 NANOSLEEP.SYNCS 0x989680 ;  /* 0x009896800000895d */ /* 0x004fea0003900000 */
[----:B------:R-:W2:Y:S02]  /*a530*/  @!P0 SYNCS.PHASECHK.TRANS64 P0, [R3+URZ+0xe0], R0 ;  /* 0x0000e000030085a7 */ /* 0x000ea400080010ff */
[----:B--2---:R-:W-:Y:S05]  /*a540*/  @!P0 BRA `(.L_x_40) ;  /* 0xfffffffc00f08947 */ /* 0x004fea000383ffff */
[----:B------:R-:W-:Y:S05]  /*a550*/  BRA `(.L_x_134) ;  /* 0xffffff7c001c7947 */ /* 0x000fea000383ffff */
.L_x_44:
[----:B------:R-:W-:-:S07]  /*a560*/  MOV R0, UR4 ;  /* 0x0000000400007c02 */ /* 0x000fce0008000f00 */
.L_x_135:
[----:B-1----:R1:W2:Y:S02]  /*a570*/  SYNCS.PHASECHK.TRANS64.TRYWAIT P0, [R0+URZ], R2 ;  /* 0x00000002000075a7 */ /* 0x0022a400080011ff */
[----:B--2---:R-:W-:Y:S05]  /*a580*/  @!P0 NANOSLEEP.SYNCS 0x989680 ;  /* 0x009896800000895d */ /* 0x004fea0003900000 */
[----:B------:R-:W2:Y:S02]  /*a590*/  @!P0 SYNCS.PHASECHK.TRANS64 P0, [R0+URZ], R2 ;  /* 0x00000002000085a7 */ /* 0x000ea400080010ff */
[----:B--2---:R-:W-:Y:S05]  /*a5a0*/  @!P0 BRA `(.L_x_135) ;  /* 0xfffffffc00f08947 */ /* 0x004fea000383ffff */
[----:B------:R-:W-:Y:S05]  /*a5b0*/  BRA `(.L_x_136) ;  /* 0xffffff8000c07947 */ /* 0x000fea000383ffff */
.L_x_45:
[----:B------:R-:W-:-:S07]  /*a5c0*/  MOV R0, UR5 ;  /* 0x0000000500007c02 */ /* 0x000fce0008000f00 */
.L_x_137:
[----:B-1----:R1:W2:Y:S02]  /*a5d0*/  SYNCS.PHASECHK.TRANS64.TRYWAIT P0, [R0+URZ], R3 ;  /* 0x00000003000075a7 */ /* 0x0022a400080011ff */
[----:B--2---:R-:W-:Y:S05]  /*a5e0*/  @!P0 NANOSLEEP.SYNCS 0x989680 ;  /* 0x009896800000895d */ /* 0x004fea0003900000 */
[----:B------:R-:W2:Y:S02]  /*a5f0*/  @!P0 SYNCS.PHASECHK.TRANS64 P0, [R0+URZ], R3 ;  /* 0x00000003000085a7 */ /* 0x000ea400080010ff */
[----:B--2---:R-:W-:Y:S05]  /*a600*/  @!P0 BRA `(.L_x_137) ;  /* 0xfffffffc00f08947 */ /* 0x004fea000383ffff */
[----:B------:R-:W-:Y:S05]  /*a610*/  BRA `(.L_x_138) ;  /* 0xffffff8000cc7947 */ /* 0x000fea000383ffff */
.L_x_46:
[----:B------:R-:W-:-:S07]  /*a620*/  MOV R0, UR5 ;  /* 0x0000000500007c02 */ /* 0x000fce0008000f00 */
.L_x_139:
[----:B-1----:R1:W2:Y:S02]  /*a630*/  SYNCS.PHASECHK.TRANS64.TRYWAIT P0, [R0+URZ], R3 ;  /* 0x00000003000075a7 */ /* 0x0022a400080011ff */
[----:B--2---:R-:W-:Y:S05]  /*a640*/  @!P0 NANOSLEEP.SYNCS 0x989680 ;  /* 0x009896800000895d */ /* 0x004fea0003900000 */
[----:B------:R-:W2:Y:S02]  /*a650*/  @!P0 SYNCS.PHASECHK.TRANS64 P0, [R0+URZ], R3 ;  /* 0x00000003000085a7 */ /* 0x000ea400080010ff */
[----:B--2---:R-:W-:Y:S05]  /*a660*/  @!P0 BRA `(.L_x_139) ;  /* 0xfffffffc00f08947 */ /* 0x004fea000383ffff */
[----:B------:R-:W-:Y:S05]  /*a670*/  BRA `(.L_x_140) ;  /* 0xffffff8000d87947 */ /* 0x000fea000383ffff */
.L_x_47:
[----:B------:R-:W-:-:S07]  /*a680*/  MOV R0, UR5 ;  /* 0x0000000500007c02 */ /* 0x000fce0008000f00 */
.L_x_141:
[----:B-1----:R1:W2:Y:S02]  /*a690*/  SYNCS.PHASECHK.TRANS64.TRYWAIT P0, [R0+URZ], R3 ;  /* 0x00000003000075a7 */ /* 0x0022a400080011ff */
[----:B--2---:R-:W-:Y:S05]  /*a6a0*/  @!P0 NANOSLEEP.SYNCS 0x989680 ;  /* 0x009896800000895d */ /* 0x004fea0003900000 */
[----:B------:R-:W2:Y:S02]  /*a6b0*/  @!P0 SYNCS.PHASECHK.TRANS64 P0, [R0+URZ], R3 ;  /* 0x00000003000085a7 */ /* 0x000ea400080010ff */
[----:B--2---:R-:W-:Y:S05]  /*a6c0*/  @!P0 BRA `(.L_x_141) ;  /* 0xfffffffc00f08947 */ /* 0x004fea000383ffff */
[----:B------:R-:W-:Y:S05]  /*a6d0*/  BRA `(.L_x_142) ;  /* 0xffffff8000e47947 */ /* 0x000fea000383ffff */
.L_x_48:
[----:B------:R-:W-:-:S07]  /*a6e0*/  MOV R0, UR5 ;  /* 0x0000000500007c02 */ /* 0x000fce0008000f00 */
.L_x_143:
[----:B-1----:R1:W2:Y:S02]  /*a6f0*/  SYNCS.PHASECHK.TRANS64.TRYWAIT P0, [R0+URZ], R3 ;  /* 0x00000003000075a7 */ /* 0x0022a400080011ff */
[----:B--2---:R-:W-:Y:S05]  /*a700*/  @!P0 NANOSLEEP.SYNCS 0x989680 ;  /* 0x009896800000895d */ /* 0x004fea0003900000 */
[----:B------:R-:W2:Y:S02]  /*a710*/  @!P0 SYNCS.PHASECHK.TRANS64 P0, [R0+URZ], R3 ;  /* 0x00000003000085a7 */ /* 0x000ea400080010ff */
[----:B--2---:R-:W-:Y:S05]  /*a720*/  @!P0 BRA `(.L_x_143) ;  /* 0xfffffffc00f08947 */ /* 0x004fea000383ffff */
[----:B------:R-:W-:Y:S05]  /*a730*/  BRA `(.L_x_144) ;  /* 0xffffff8000f07947 */ /* 0x000fea000383ffff */
.L_x_49:
[----:B------:R-:W-:-:S07]  /*a740*/  MOV R0, UR5 ;  /* 0x0000000500007c02 */ /* 0x000fce0008000f00 */
.L_x_145:
[----:B-1----:R1:W2:Y:S02]  /*a750*/  SYNCS.PHASECHK.TRANS64.TRYWAIT P0, [R0+URZ], R3 ;  /* 0x00000003000075a7 */ /* 0x0022a400080011ff */
[----:B--2---:R-:W-:Y:S05]  /*a760*/  @!P0 NANOSLEEP.SYNCS 0x989680 ;  /* 0x009896800000895d */ /* 0x004fea0003900000 */
[----:B------:R-:W2:Y:S02]  /*a770*/  @!P0 SYNCS.PHASECHK.TRANS64 P0, [R0+URZ], R3 ;  /* 0x00000003000085a7 */ /* 0x000ea400080010ff */
[----:B--2---:R-:W-:Y:S05]  /*a780*/  @!P0 BRA `(.L_x_145) ;  /* 0xfffffffc00f08947 */ /* 0x004fea000383ffff */
[----:B------:R-:W-:Y:S05]  /*a790*/  BRA `(.L_x_146) ;  /* 0xffffff8000fc7947 */ /* 0x000fea000383ffff */
.L_x_50:
[----:B------:R-:W-:-:S07]  /*a7a0*/  MOV R0, UR5 ;  /* 0x0000000500007c02 */ /* 0x000fce0008000f00 */
.L_x_147:
[----:B-1----:R1:W2:Y:S02]  /*a7b0*/  SYNCS.PHASECHK.TRANS64.TRYWAIT P0, [R0+URZ], R3 ;  /* 0x00000003000075a7 */ /* 0x0022a400080011ff */
[----:B--2---:R-:W-:Y:S05]  /*a7c0*/  @!P0 NANOSLEEP.SYNCS 0x989680 ;  /* 0x009896800000895d */ /* 0x004fea0003900000 */
[----:B------:R-:W2:Y:S02]  /*a7d0*/  @!P0 SYNCS.PHASECHK.TRANS64 P0, [R0+URZ], R3 ;  /* 0x00000003000085a7 */ /* 0x000ea400080010ff */
[----:B--2---:R-:W-:Y:S05]  /*a7e0*/  @!P0 BRA `(.L_x_147) ;  /* 0xfffffffc00f08947 */ /* 0x004fea000383ffff */
[----:B------:R-:W-:Y:S05]  /*a7f0*/  BRA `(.L_x_148) ;  /* 0xffffff8400087947 */ /* 0x000fea000383ffff */
.L_x_51:
[----:B------:R-:W-:-:S07]  /*a800*/  MOV R0, UR5 ;  /* 0x0000000500007c02 */ /* 0x000fce0008000f00 */
.L_x_149:
[----:B-1----:R1:W2:Y:S02]  /*a810*/  SYNCS.PHASECHK.TRANS64.TRYWAIT P0, [R0+URZ], R3 ;  /* 0x00000003000075a7 */ /* 0x0022a400080011ff */
[----:B--2---:R-:W-:Y:S05]  /*a820*/  @!P0 NANOSLEEP.SYNCS 0x989680 ;  /* 0x009896800000895d */ /* 0x004fea0003900000 */
[----:B------:R-:W2:Y:S02]  /*a830*/  @!P0 SYNCS.PHASECHK.TRANS64 P0, [R0+URZ], R3 ;  /* 0x00000003000085a7 */ /* 0x000ea400080010ff */
[----:B--2---:R-:W-:Y:S05]  /*a840*/  @!P0 BRA `(.L_x_149) ;  /* 0xfffffffc00f08947 */ /* 0x004fea000383ffff */
[----:B------:R-:W-:Y:S05]  /*a850*/  BRA `(.L_x_150) ;  /* 0xffffff8400147947 */ /* 0x000fea000383ffff */
.L_x_52:
[----:B------:R-:W-:-:S07]  /*a860*/  MOV R0, UR5 ;  /* 0x0000000500007c02 */ /* 0x000fce0008000f00 */
.L_x_151:
[----:B-1----:R1:W2:Y:S02]  /*a870*/  SYNCS.PHASECHK.TRANS64.TRYWAIT P0, [R0+URZ], R3 ;  /* 0x00000003000075a7 */ /* 0x0022a400080011ff */
[----:B--2---:R-:W-:Y:S05]  /*a880*/  @!P0 NANOSLEEP.SYNCS 0x989680 ;  /* 0x009896800000895d */ /* 0x004fea0003900000 */
[----:B------:R-:W2:Y:S02]  /*a890*/  @!P0 SYNCS.PHASECHK.TRANS64 P0, [R0+URZ], R3 ;  /* 0x00000003000085a7 */ /* 0x000ea400080010ff */
[----:B--2---:R-:W-:Y:S05]  /*a8a0*/  @!P0 BRA `(.L_x_151) ;  /* 0xfffffffc00f08947 */ /* 0x004fea000383ffff */
[----:B------:R-:W-:Y:S05]  /*a8b0*/  BRA `(.L_x_152) ;  /* 0xffffff8400207947 */ /* 0x000fea000383ffff */
.L_x_53:
[----:B------:R-:W-:-:S07]  /*a8c0*/  MOV R0, UR5 ;  /* 0x0000000500007c02 */ /* 0x000fce0008000f00 */
.L_x_153:
[----:B-1----:R1:W2:Y:S02]  /*a8d0*/  SYNCS.PHASECHK.TRANS64.TRYWAIT P0, [R0+URZ], R3 ;  /* 0x00000003000075a7 */ /* 0x0022a400080011ff */
[----:B--2---:R-:W-:Y:S05]  /*a8e0*/  @!P0 NANOSLEEP.SYNCS 0x989680 ;  /* 0x009896800000895d */ /* 0x004fea0003900000 */
[----:B------:R-:W2:Y:S02]  /*a8f0*/  @!P0 SYNCS.PHASECHK.TRANS64 P0, [R0+URZ], R3 ;  /* 0x00000003000085a7 */ /* 0x000ea400080010ff */
[----:B--2---:R-:W-:Y:S05]  /*a900*/  @!P0 BRA `(.L_x_153) ;  /* 0xfffffffc00f08947 */ /* 0x004fea000383ffff */
[----:B------:R-:W-:Y:S05]  /*a910*/  BRA `(.L_x_154) ;  /* 0xffffff84002c7947 */ /* 0x000fea000383ffff */
.L_x_56:
[----:B-1----:R1:W2:Y:S02]  /*a920*/  SYNCS.PHASECHK.TRANS64.TRYWAIT P0, [R2+URZ+0x130], R4 ;  /* 0x00013004020075a7 */ /* 0x0022a400080011ff */
[----:B--2---:R-:W-:Y:S05]  /*a930*/  @!P0 NANOSLEEP.SYNCS 0x989680 ;  /* 0x009896800000895d */ /* 0x004fea0003900000 */
[----:B------:R-:W2:Y:S02]  /*a940*/  @!P0 SYNCS.PHASECHK.TRANS64 P0, [R2+URZ+0x130], R4 ;  /* 0x00013004020085a7 */ /* 0x000ea400080010ff */
[----:B--2---:R-:W-:Y:S05]  /*a950*/  @!P0 BRA `(.L_x_56) ;  /* 0xfffffffc00f08947 */ /* 0x004fea000383ffff */
[----:B------:R-:W-:Y:S05]  /*a960*/  BRA `(.L_x_155) ;  /* 0xffffff8400887947 */ /* 0x000fea000383ffff */
.L_x_57:
[----:B------:R-:W-:-:S07]  /*a970*/  MOV R2, UR4 ;  /* 0x0000000400027c02 */ /* 0x000fce0008000f00 */
.L_x_156:
[----:B-1----:R1:W2:Y:S02]  /*a980*/  SYNCS.PHASECHK.TRANS64.TRYWAIT P0, [R2+URZ+0xf0], R5 ;  /* 0x0000f005020075a7 */ /* 0x0022a400080011ff */
[----:B--2---:R-:W-:Y:S05]  /*a990*/  @!P0 NANOSLEEP.SYNCS 0x989680 ;  /* 0x009896800000895d */ /* 0x004fea0003900000 */
[----:B------:R-:W2:Y:S02]  /*a9a0*/  @!P0 SYNCS.PHASECHK.TRANS64 P0, [R2+URZ+0xf0], R5 ;  /* 0x0000f005020085a7 */ /* 0x000ea400080010ff */
[----:B--2---:R-:W-:Y:S05]  /*a9b0*/  @!P0 BRA `(.L_x_156) ;  /* 0xfffffffc00f08947 */ /* 0x004fea000383ffff */
[----:B------:R-:W-:Y:S05]  /*a9c0*/  BRA `(.L_x_157) ;  /* 0xffffff8400987947 */ /* 0x000fea000383ffff */
.L_x_58:
[----:B-1----:R1:W2:Y:S02]  /*a9d0*/  SYNCS.PHASECHK.TRANS64.TRYWAIT P1, [R2+URZ+0xe0], R4 ;  /* 0x0000e004020075a7 */ /* 0x0022a400080211ff */
[----:B--2---:R-:W-:Y:S05]  /*a9e0*/  @!P1 NANOSLEEP.SYNCS 0x989680 ;  /* 0x009896800000995d */ /* 0x004fea0003900000 */
[----:B------:R-:W2:Y:S02]  /*a9f0*/  @!P1 SYNCS.PHASECHK.TRANS64 P1, [R2+URZ+0xe0], R4 ;  /* 0x0000e004020095a7 */ /* 0x000ea400080210ff */
[----:B--2---:R-:W-:Y:S05]  /*aa00*/  @!P1 BRA `(.L_x_58) ;  /* 0xfffffffc00f09947 */ /* 0x004fea000383ffff */
[----:B------:R-:W-:Y:S05]  /*aa10*/  BRA `(.L_x_158) ;  /* 0xffffff8400c87947 */ /* 0x000fea000383ffff */
.L_x_61:
[----:B------:R-:W-:-:S07]  /*aa20*/  MOV R0, UR4 ;  /* 0x0000000400007c02 */ /* 0x000fce0008000f00 */
.L_x_159:
[----:B-1----:R1:W2:Y:S02]  /*aa30*/  SYNCS.PHASECHK.TRANS64.TRYWAIT P0, [R0+URZ+0xf0], R2 ;  /* 0x0000f002000075a7 */ /* 0x0022a400080011ff */
[----:B--2---:R-:W-:Y:S05]  /*aa40*/  @!P0 NANOSLEEP.SYNCS 0x989680 ;  /* 0x009896800000895d */ /* 0x004fea0003900000 */
[----:B------:R-:W2:Y:S02]  /*aa50*/  @!P0 SYNCS.PHASECHK.TRANS64 P0, [R0+URZ+0xf0], R2 ;  /* 0x0000f002000085a7 */ /* 0x000ea400080010ff */
[----:B--2---:R-:W-:Y:S05]  /*aa60*/  @!P0 BRA `(.L_x_159) ;  /* 0xfffffffc00f08947 */ /* 0x004fea000383ffff */
[----:B------:R-:W-:Y:S05]  /*aa70*/  BRA `(.L_x_60) ;  /* 0xffffff88001c7947 */ /* 0x000fea000383ffff */
.L_x_70:
[----:B-1----:R-:W-:-:S04]  /*aa80*/  MOV R5, UR5 ;  /* 0x0000000500057c02 */ /* 0x002fc80008000f00 */
[----:B------:R1:W2:Y:S03]  /*aa90*/  SYNCS.PHASECHK.TRANS64.TRYWAIT P0, [R5+URZ+0x8], R6 ;  /* 0x00000806050075a7 */ /* 0x0002a600080011ff */
[----:B--2---:R-:W-:Y:S05]  /*aaa0*/  @!P0 NANOSLEEP.SYNCS 0x989680 ;  /* 0x009896800000895d */ /* 0x004fea0003900000 */
[----:B------:R-:W2:Y:S02]  /*aab0*/  @!P0 SYNCS.PHASECHK.TRANS64 P0, [R5+URZ+0x8], R6 ;  /* 0x00000806050085a7 */ /* 0x000ea400080010ff */
[----:B--2---:R-:W-:Y:S05]  /*aac0*/  @!P0 BRA `(.L_x_70) ;  /* 0xfffffffc00ec8947 */ /* 0x004fea000383ffff */
[----:B------:R-:W-:Y:S05]  /*aad0*/  BRA `(.L_x_69) ;  /* 0xffffff8800d07947 */ /* 0x000fea000383ffff */
.L_x_72:
[----:B------:R-:W-:Y:S01]  /*aae0*/  BSSY B0, `(.L_x_160) ;  /* 0x0000006000007945 */ /* 0x000fe20003800000 */
[----:B------:R-:W-:-:S07]  /*aaf0*/  MOV R15, 0xffffffff ;  /* 0xffffffff000f7802 */ /* 0x000fce0000000f00 */
[----:B-1---5:R-:W-:Y:S05]  /*ab00*/  WARPSYNC.COLLECTIVE R15, `(.L_x_161) ;  /* 0x000000000f0c7348 */ /* 0x022fea0003c00000 */
[----:B------:R-:W-:Y:S02]  /*ab10*/  ELECT P6, UR79, PT ;  /* 0x00000000004f782f */ /* 0x000fe400038c0000 */
[----:B------:R-:W-:Y:S01]  /*ab20*/  MOV R14, UR79 ;  /* 0x0000004f000e7c02 */ /* 0x000fe20008000f00 */
[----:B-1---5:R-:W-:Y:S10]  /*ab30*/  ENDCOLLECTIVE ;  /* 0x000000000000791b */ /* 0x022ff40003800000 */
.L_x_161:
[----:B------:R-:W-:Y:S05]  /*ab40*/  BSYNC B0 ;  /* 0x0000000000007941 */ /* 0x000fea0003800000 */
.L_x_160:
[----:B------:R-:W-:Y:S05]  /*ab50*/  BRA `(.L_x_162) ;  /* 0xffffff8c00007947 */ /* 0x000fea000383ffff */
.L_x_74:
[----:B-1----:R-:W-:-:S04]  /*ab60*/  MOV R0, UR5 ;  /* 0x0000000500007c02 */ /* 0x002fc80008000f00 */
[----:B------:R1:W2:Y:S03]  /*ab70*/  SYNCS.PHASECHK.TRANS64.TRYWAIT P0, [R0+URZ+0x8], R4 ;  /* 0x00000804000075a7 */ /* 0x0002a600080011ff */
[----:B--2---:R-:W-:Y:S05]  /*ab80*/  @!P0 NANOSLEEP.SYNCS 0x989680 ;  /* 0x009896800000895d */ /* 0x004fea0003900000 */
[----:B------:R-:W2:Y:S02]  /*ab90*/  @!P0 SYNCS.PHASECHK.TRANS64 P0, [R0+URZ+0x8], R4 ;  /* 0x00000804000085a7 */ /* 0x000ea400080010ff */
[----:B--2---:R-:W-:Y:S05]  /*aba0*/  @!P0 BRA `(.L_x_74) ;  /* 0xfffffffc00ec8947 */ /* 0x004fea000383ffff */
[----:B------:R-:W-:Y:S05]  /*abb0*/  BRA `(.L_x_73) ;  /* 0xffffff8c00047947 */ /* 0x000fea000383ffff */
.L_x_75:
[----:B-1----:R1:W2:Y:S02]  /*abc0*/  SYNCS.PHASECHK.TRANS64.TRYWAIT P0, [R0+URZ+0xe0], R3 ;  /* 0x0000e003000075a7 */ /* 0x0022a400080011ff */
[----:B--2---:R-:W-:Y:S05]  /*abd0*/  @!P0 NANOSLEEP.SYNCS 0x989680 ;  /* 0x009896800000895d */ /* 0x004fea0003900000 */
[----:B------:R-:W2:Y:S02]  /*abe0*/  @!P0 SYNCS.PHASECHK.TRANS64 P0, [R0+URZ+0xe0], R3 ;  /* 0x0000e003000085a7 */ /* 0x000ea400080010ff */
[----:B--2---:R-:W-:Y:S05]  /*abf0*/  @!P0 BRA `(.L_x_75) ;  /* 0xfffffffc00f08947 */ /* 0x004fea000383ffff */
[----:B------:R-:W-:Y:S05]  /*ac00*/  BRA `(.L_x_163) ;  /* 0xffffff8c00e07947 */ /* 0x000fea000383ffff */
.L_x_77:
[----:B------:R-:W-:-:S07]  /*ac10*/  MOV R0, UR23 ;  /* 0x0000001700007c02 */ /* 0x000fce0008000f00 */
.L_x_164:
[----:B-1----:R1:W3:Y:S02]  /*ac20*/  SYNCS.PHASECHK.TRANS64.TRYWAIT P0, [R0+URZ+0x118], R3 ;  /* 0x00011803000075a7 */ /* 0x0022e400080011ff */
[----:B---3--:R-:W-:Y:S05]  /*ac30*/  @!P0 NANOSLEEP.SYNCS 0x989680 ;  /* 0x009896800000895d */ /* 0x008fea0003900000 */
[----:B------:R-:W3:Y:S02]  /*ac40*/  @!P0 SYNCS.PHASECHK.TRANS64 P0, [R0+URZ+0x118], R3 ;  /* 0x00011803000085a7 */ /* 0x000ee400080010ff */
[----:B---3--:R-:W-:Y:S05]  /*ac50*/  @!P0 BRA `(.L_x_164) ;  /* 0xfffffffc00f08947 */ /* 0x008fea000383ffff */
[----:B------:R-:W-:Y:S05]  /*ac60*/  BRA `(.L_x_165) ;  /* 0xffffff9000287947 */ /* 0x000fea000383ffff */
.L_x_80:
[----:B------:R-:W-:Y:S07]  /*ac70*/  MOV R0, UR7 ;  /* 0x0000000700007c02 */ /* 0x000fee0008000f00 */
.L_x_166:
[----:B-1----:R1:W3:Y:S02]  /*ac80*/  SYNCS.PHASECHK.TRANS64.TRYWAIT P0, [R0+URZ], R3 ;  /* 0x00000003000075a7 */ /* 0x0022e400080011ff */
[----:B---3--:R-:W-:Y:S05]  /*ac90*/  @!P0 NANOSLEEP.SYNCS 0x989680 ;  /* 0x009896800000895d */ /* 0x008fea0003900000 */
[----:B------:R-:W3:Y:S02]  /*aca0*/  @!P0 SYNCS.PHASECHK.TRANS64 P0, [R0+URZ], R3 ;  /* 0x00000003000085a7 */ /* 0x000ee400080010ff */
[----:B---3--:R-:W-:Y:S05]  /*acb0*/  @!P0 BRA `(.L_x_166) ;  /* 0xfffffffc00f08947 */ /* 0x008fea000383ffff */
[----:B------:R-:W-:Y:S05]  /*acc0*/  BRA `(.L_x_79) ;  /* 0xffffff90003c7947 */ /* 0x000fea000383ffff */
.L_x_84:
[----:B-1----:R-:W-:-:S07]  /*acd0*/  MOV R0, UR4 ;  /* 0x0000000400007c02 */ /* 0x002fce0008000f00 */
.L_x_167:
[----:B-1----:R1:W2:Y:S02]  /*ace0*/  SYNCS.PHASECHK.TRANS64.TRYWAIT P0, [R0+URZ], R2 ;  /* 0x00000002000075a7 */ /* 0x0022a400080011ff */
[----:B--2---:R-:W-:Y:S05]  /*acf0*/  @!P0 NANOSLEEP.SYNCS 0x989680 ;  /* 0x009896800000895d */ /* 0x004fea0003900000 */
[----:B------:R-:W2:Y:S02]  /*ad00*/  @!P0 SYNCS.PHASECHK.TRANS64 P0, [R0+URZ], R2 ;  /* 0x00000002000085a7 */ /* 0x000ea400080010ff */
[----:B--2---:R-:W-:Y:S05]  /*ad10*/  @!P0 BRA `(.L_x_167) ;  /* 0xfffffffc00f08947 */ /* 0x004fea000383ffff */
[----:B------:R-:W-:Y:S05]  /*ad20*/  BRA `(.L_x_168) ;  /* 0xffffff94000c7947 */ /* 0x000fea000383ffff */
.L_x_85:
[----:B------:R-:W-:-:S07]  /*ad30*/  MOV R0, UR5 ;  /* 0x0000000500007c02 */ /* 0x000fce0008000f00 */
.L_x_169:
[----:B-1----:R1:W2:Y:S02]  /*ad40*/  SYNCS.PHASECHK.TRANS64.TRYWAIT P0, [R0+URZ], R2 ;  /* 0x00000002000075a7 */ /* 0x0022a400080011ff */
[----:B--2---:R-:W-:Y:S05]  /*ad50*/  @!P0 NANOSLEEP.SYNCS 0x989680 ;  /* 0x009896800000895d */ /* 0x004fea0003900000 */
[----:B------:R-:W2:Y:S02]  /*ad60*/  @!P0 SYNCS.PHASECHK.TRANS64 P0, [R0+URZ], R2 ;  /* 0x00000002000085a7 */ /* 0x000ea400080010ff */
[----:B--2---:R-:W-:Y:S05]  /*ad70*/  @!P0 BRA `(.L_x_169) ;  /* 0xfffffffc00f08947 */ /* 0x004fea000383ffff */
[----:B------:R-:W-:Y:S05]  /*ad80*/  BRA `(.L_x_170) ;  /* 0xffffff9400187947 */ /* 0x000fea000383ffff */
.L_x_88:
[----:B------:R-:W-:-:S07]  /*ad90*/  MOV R0, UR18 ;  /* 0x0000001200007c02 */ /* 0x000fce0008000f00 */
.L_x_171:
[----:B-1----:R1:W2:Y:S02]  /*ada0*/  SYNCS.PHASECHK.TRANS64.TRYWAIT P1, [R0+URZ+0x150], R2 ;  /* 0x00015002000075a7 */ /* 0x0022a400080211ff */
[----:B--2---:R-:W-:Y:S05]  /*adb0*/  @!P1 NANOSLEEP.SYNCS 0x989680 ;  /* 0x009896800000995d */ /* 0x004fea0003900000 */
[----:B------:R-:W2:Y:S02]  /*adc0*/  @!P1 SYNCS.PHASECHK.TRANS64 P1, [R0+URZ+0x150], R2 ;  /* 0x00015002000095a7 */ /* 0x000ea400080210ff */
[----:B--2---:R-:W-:Y:S05]  /*add0*/  @!P1 BRA `(.L_x_171) ;  /* 0xfffffffc00f09947 */ /* 0x004fea000383ffff */
[----:B------:R-:W-:Y:S05]  /*ade0*/  BRA `(.L_x_172) ;  /* 0xffffff9400647947 */ /* 0x000fea000383ffff */
.L_x_93:
[----:B-1----:R1:W4:Y:S02]  /*adf0*/  SYNCS.PHASECHK.TRANS64.TRYWAIT P0, [R3+URZ+0xe0], R0 ;  /* 0x0000e000030075a7 */ /* 0x00232400080011ff */
[----:B----4-:R-:W-:Y:S05]  /*ae00*/  @!P0 NANOSLEEP.SYNCS 0x989680 ;  /* 0x009896800000895d */ /* 0x010fea0003900000 */
[----:B------:R-:W4:Y:S02]  /*ae10*/  @!P0 SYNCS.PHASECHK.TRANS64 P0, [R3+URZ+0xe0], R0 ;  /* 0x0000e000030085a7 */ /* 0x000f2400080010ff */
[----:B----4-:R-:W-:Y:S05]  /*ae20*/  @!P0 BRA `(.L_x_93) ;  /* 0xfffffffc00f08947 */ /* 0x010fea000383ffff */
[----:B------:R-:W-:Y:S05]  /*ae30*/  BRA `(.L_x_173) ;  /* 0xffffff98008c7947 */ /* 0x000fea000383ffff */
.L_x_96:
[----:B-1----:R-:W-:Y:S07]  /*ae40*/  MOV R0, UR6 ;  /* 0x0000000600007c02 */ /* 0x002fee0008000f00 */
.L_x_174:
[----:B-1----:R1:W2:Y:S02]  /*ae50*/  SYNCS.PHASECHK.TRANS64.TRYWAIT P1, [R0+URZ+0xd8], R2 ;  /* 0x0000d802000075a7 */ /* 0x0022a400080211ff */
[----:B--2---:R-:W-:Y:S05]  /*ae60*/  @!P1 NANOSLEEP.SYNCS 0x989680 ;  /* 0x009896800000995d */ /* 0x004fea0003900000 */
[----:B------:R-:W2:Y:S02]  /*ae70*/  @!P1 SYNCS.PHASECHK.TRANS64 P1, [R0+URZ+0xd8], R2 ;  /* 0x0000d802000095a7 */ /* 0x000ea400080210ff */
[----:B--2---:R-:W-:Y:S05]  /*ae80*/  @!P1 BRA `(.L_x_174) ;  /* 0xfffffffc00f09947 */ /* 0x004fea000383ffff */
[----:B------:R-:W-:Y:S05]  /*ae90*/  BRA `(.L_x_95) ;  /* 0xffffff9c00fc7947 */ /* 0x000fea000383ffff */
.L_x_99:
[----:B------:R-:W-:Y:S07]  /*aea0*/  MOV R2, UR5 ;  /* 0x0000000500027c02 */ /* 0x000fee0008000f00 */
.L_x_175:
[----:B-1----:R1:W2:Y:S02]  /*aeb0*/  SYNCS.PHASECHK.TRANS64.TRYWAIT P2, [R2+URZ+0xc0], R0 ;  /* 0x0000c000020075a7 */ /* 0x0022a400080411ff */
[----:B--2---:R-:W-:Y:S05]  /*aec0*/  @!P2 NANOSLEEP.SYNCS 0x989680 ;  /* 0x009896800000a95d */ /* 0x004fea0003900000 */
[----:B------:R-:W2:Y:S02]  /*aed0*/  @!P2 SYNCS.PHASECHK.TRANS64 P2, [R2+URZ+0xc0], R0 ;  /* 0x0000c0000200a5a7 */ /* 0x000ea400080410ff */
[----:B--2---:R-:W-:Y:S05]  /*aee0*/  @!P2 BRA `(.L_x_175) ;  /* 0xfffffffc00f0a947 */ /* 0x004fea000383ffff */
[----:B------:R-:W-:Y:S05]  /*aef0*/  BRA `(.L_x_176) ;  /* 0xffffffa000687947 */ /* 0x000fea000383ffff */
.L_x_101:
[----:B------:R-:W-:-:S07]  /*af00*/  MOV R0, UR4 ;  /* 0x0000000400007c02 */ /* 0x000fce0008000f00 */
.L_x_177:
[----:B--2---:R2:W4:Y:S02]  /*af10*/  SYNCS.PHASECHK.TRANS64.TRYWAIT P0, [R0+URZ], R2 ;  /* 0x00000002000075a7 */ /* 0x00452400080011ff */
[----:B----4-:R-:W-:Y:S05]  /*af20*/  @!P0 NANOSLEEP.SYNCS 0x989680 ;  /* 0x009896800000895d */ /* 0x010fea0003900000 */
[----:B------:R-:W4:Y:S02]  /*af30*/  @!P0 SYNCS.PHASECHK.TRANS64 P0, [R0+URZ], R2 ;  /* 0x00000002000085a7 */ /* 0x000f2400080010ff */
[----:B----4-:R-:W-:Y:S05]  /*af40*/  @!P0 BRA `(.L_x_177) ;  /* 0xfffffffc00f08947 */ /* 0x010fea000383ffff */
[----:B------:R-:W-:Y:S05]  /*af50*/  BRA `(.L_x_178) ;  /* 0xffffffa400407947 */ /* 0x000fea000383ffff */
.L_x_103:
[----:B------:R-:W-:Y:S07]  /*af60*/  MOV R0, UR4 ;  /* 0x0000000400007c02 */ /* 0x000fee0008000f00 */
.L_x_179:
[----:B-1----:R1:W2:Y:S02]  /*af70*/  SYNCS.PHASECHK.TRANS64.TRYWAIT P0, [R0+URZ+0xe0], R3 ;  /* 0x0000e003000075a7 */ /* 0x0022a400080011ff */
[----:B--2---:R-:W-:Y:S05]  /*af80*/  @!P0 NANOSLEEP.SYNCS 0x989680 ;  /* 0x009896800000895d */ /* 0x004fea0003900000 */
[----:B------:R-:W2:Y:S02]  /*af90*/  @!P0 SYNCS.PHASECHK.TRANS64 P0, [R0+URZ+0xe0], R3 ;  /* 0x0000e003000085a7 */ /* 0x000ea400080010ff */
[----:B--2---:R-:W-:Y:S05]  /*afa0*/  @!P0 BRA `(.L_x_179) ;  /* 0xfffffffc00f08947 */ /* 0x004fea000383ffff */
[----:B------:R-:W-:Y:S05]  /*afb0*/  BRA `(.L_x_180) ;  /* 0xffffffa400e87947 */ /* 0x000fea000383ffff */
.L_x_113:
[----:B--2---:R2:W3:Y:S02]  /*afc0*/  SYNCS.PHASECHK.TRANS64.TRYWAIT P0, [R5+URZ+0xb0], R3 ;  /* 0x0000b003050075a7 */ /* 0x0044e400080011ff */
[----:B---3--:R-:W-:Y:S05]  /*afd0*/  @!P0 NANOSLEEP.SYNCS 0x989680 ;  /* 0x009896800000895d */ /* 0x008fea0003900000 */
[----:B------:R-:W3:Y:S02]  /*afe0*/  @!P0 SYNCS.PHASECHK.TRANS64 P0, [R5+URZ+0xb0], R3 ;  /* 0x0000b003050085a7 */ /* 0x000ee400080010ff */
[----:B---3--:R-:W-:Y:S05]  /*aff0*/  @!P0 BRA `(.L_x_113) ;  /* 0xfffffffc00f08947 */ /* 0x008fea000383ffff */
[----:B------:R-:W-:Y:S05]  /*b000*/  BRA `(.L_x_112) ;  /* 0xffffffb800547947 */ /* 0x000fea000383ffff */
.L_x_115:
[----:B-1----:R1:W2:Y:S02]  /*b010*/  SYNCS.PHASECHK.TRANS64.TRYWAIT P1, [R4+URZ+0x100], R6 ;  /* 0x00010006040075a7 */ /* 0x0022a400080211ff */
[----:B--2---:R-:W-:Y:S05]  /*b020*/  @!P1 NANOSLEEP.SYNCS 0x989680 ;  /* 0x009896800000995d */ /* 0x004fea0003900000 */
[----:B------:R-:W2:Y:S02]  /*b030*/  @!P1 SYNCS.PHASECHK.TRANS64 P1, [R4+URZ+0x100], R6 ;  /* 0x00010006040095a7 */ /* 0x000ea400080210ff */
[----:B--2---:R-:W-:Y:S05]  /*b040*/  @!P1 BRA `(.L_x_115) ;  /* 0xfffffffc00f09947 */ /* 0x004fea000383ffff */
[----:B------:R-:W-:Y:S05]  /*b050*/  BRA `(.L_x_114) ;  /* 0xffffffbc00987947 */ /* 0x000fea000383ffff */
        .weak           $__internal_0_$__cuda_sm10x_tcgen05_guardrail_trap_col_being_dealloced_not_returned_by_alloc
        .type           $__internal_0_$__cuda_sm10x_tcgen05_guardrail_trap_col_being_dealloced_not_returned_by_alloc,@function
        .size           $__internal_0_$__cuda_sm10x_tcgen05_guardrail_trap_col_being_dealloced_not_returned_by_alloc,($__internal_1_$__cuda_sm10x_tcgen05_guardrail_trap_phase_invalid_during_alloc - $__internal_0_$__cuda_sm10x_tcgen05_guardrail_trap_col_being_dealloced_not_returned_by_alloc)
$__internal_0_$__cuda_sm10x_tcgen05_guardrail_trap_col_being_dealloced_not_returned_by_alloc:
[----:B------:R-:W-:Y:S05]  /*b060*/  BPT.TRAP 0x1 ;  /* 0x000000040000795c */ /* 0x000fea0000300000 */
[----:B------:R-:W-:-:S04]  /*b070*/  HFMA2 R3, -RZ, RZ, 0, 0 ;  /* 0x00000000ff037431 */ /* 0x000fc800000001ff */
[----:B------:R-:W-:Y:S05]  /*b080*/  RET.REL.NODEC R2 `(_ZN7cutlass13device_kernelINS_4gemm6kernel13GemmUniversalIN4cute5tupleIJiiiiEEENS1_10collective13CollectiveMmaINS1_35MainloopSm100TmaUmmaWarpSpecializedILi11ELi2ELi3ENS5_IJNS4_1CILi2EEENSA_ILi1EEESC_EEEEENS5_IJNSA_ILi256EEENSA_ILi160EEENSA_ILi32EEEEEENS_6half_tENS5_IJlSC_lEEESJ_SK_NS4_8TiledMMAINS4_8MMA_AtomIJNS4_26SM100_MMA_F16BF16_2x1SM_SSISJ_SJ_fLi256ELi160ELNS4_4UMMA5MajorE0ELSP_0ELNSO_7ScaleInE0ELSQ_0EEEEEENS4_6LayoutINS5_IJSC_SC_SC_EEENS5_IJNSA_ILi0EEESV_SV_EEEEENS5_IJNS4_10UnderscoreESY_SY_EEEEENS4_18SM100_TMA_2SM_LOADENS4_14ComposedLayoutINS4_7SwizzleILi2ELi4ELi3EEENS4_18smem_ptr_flag_bitsILi16EEENST_INS5_IJNSA_ILi8EEESH_EEENS5_IJSH_SC_EEEEEEEvNS4_8identityES11_S1B_vS1C_EENS_8epilogue10collective18CollectiveEpilogueINS1E_23Sm100TmaWarpSpecializedILi2ELi1ELi160ELb1ELb0EEEJNS5_IJNSA_ILi128EEESG_SH_EEENS5_IJNST_IS1J_SC_EENST_ISG_SC_EEEEESJ_SK_SJ_SK_NS1E_6fusion15FusionCallbacksIS1I_NS1O_17LinearCombinationISJ_fSJ_fLNS_15FloatRoundStyleE2EEES1K_S1N_JEEENS4_5SM1004TMEM4LOAD26SM100_TMEM_LOAD_32dp32b32xENS4_13SM90_TMA_LOADES1B_NS4_39AutoVectorizingCopyWithAssumedAlignmentILi128EEENS4_14SM90_TMA_STOREES1B_S20_S20_EEEvvEEEEvNT_6ParamsE) ;  /* 0xffffff4c02dc7950 */ /* 0x000fea0003c3ffff */
        .weak           $__internal_1_$__cuda_sm10x_tcgen05_guardrail_trap_phase_invalid_during_alloc
        .type           $__internal_1_$__cuda_sm10x_tcgen05_guardrail_trap_phase_invalid_during_alloc,@function
        .size           $__internal_1_$__cuda_sm10x_tcgen05_guardrail_trap_phase_invalid_during_alloc,($__internal_2_$__cuda_sm10x_tcgen05_guardrail_trap_unallocated_columns_being_dealloced - $__internal_1_$__cuda_sm10x_tcgen05_guardrail_trap_phase_invalid_during_alloc)
$__internal_1_$__cuda_sm10x_tcgen05_guardrail_trap_phase_invalid_during_alloc:
[----:B------:R-:W-:Y:S05]  /*b090*/  BPT.TRAP 0x1 ;  /* 0x000000040000795c */ /* 0x000fea0000300000 */
[----:B------:R-:W-:-:S04]  /*b0a0*/  MOV R5, 0x0 ;  /* 0x0000000000057802 */ /* 0x000fc80000000f00 */
[----:B------:R-:W-:Y:S05]  /*b0b0*/  RET.REL.NODEC R4 `(_ZN7cutlass13device_kernelINS_4gemm6kernel13GemmUniversalIN4cute5tupleIJiiiiEEENS1_10collective13CollectiveMmaINS1_35MainloopSm100TmaUmmaWarpSpecializedILi11ELi2ELi3ENS5_IJNS4_1CILi2EEENSA_ILi1EEESC_EEEEENS5_IJNSA_ILi256EEENSA_ILi160EEENSA_ILi32EEEEEENS_6half_tENS5_IJlSC_lEEESJ_SK_NS4_8TiledMMAINS4_8MMA_AtomIJNS4_26SM100_MMA_F16BF16_2x1SM_SSISJ_SJ_fLi256ELi160ELNS4_4UMMA5MajorE0ELSP_0ELNSO_7ScaleInE0ELSQ_0EEEEEENS4_6LayoutINS5_IJSC_SC_SC_EEENS5_IJNSA_ILi0EEESV_SV_EEEEENS5_IJNS4_10UnderscoreESY_SY_EEEEENS4_18SM100_TMA_2SM_LOADENS4_14ComposedLayoutINS4_7SwizzleILi2ELi4ELi3EEENS4_18smem_ptr_flag_bitsILi16EEENST_INS5_IJNSA_ILi8EEESH_EEENS5_IJSH_SC_EEEEEEEvNS4_8identityES11_S1B_vS1C_EENS_8epilogue10collective18CollectiveEpilogueINS1E_23Sm100TmaWarpSpecializedILi2ELi1ELi160ELb1ELb0EEEJNS5_IJNSA_ILi128EEESG_SH_EEENS5_IJNST_IS1J_SC_EENST_ISG_SC_EEEEESJ_SK_SJ_SK_NS1E_6fusion15FusionCallbacksIS1I_NS1O_17LinearCombinationISJ_fSJ_fLNS_15FloatRoundStyleE2EEES1K_S1N_JEEENS4_5SM1004TMEM4LOAD26SM100_TMEM_LOAD_32dp32b32xENS4_13SM90_TMA_LOADES1B_NS4_39AutoVectorizingCopyWithAssumedAlignmentILi128EEENS4_14SM90_TMA_STOREES1B_S20_S20_EEEvvEEEEvNT_6ParamsE) ;  /* 0xffffff4c04d07950 */ /* 0x000fea0003c3ffff */
        .weak           $__internal_2_$__cuda_sm10x_tcgen05_guardrail_trap_unallocated_columns_being_dealloced
        .type           $__internal_2_$__cuda_sm10x_tcgen05_guardrail_trap_unallocated_columns_being_dealloced,@function
        .size           $__internal_2_$__cuda_sm10x_tcgen05_guardrail_trap_unallocated_columns_being_dealloced,(.L_x_182 - $__internal_2_$__cuda_sm10x_tcgen05_guardrail_trap_unallocated_columns_being_dealloced)
$__internal_2_$__cuda_sm10x_tcgen05_guardrail_trap_unallocated_columns_being_dealloced:
[----:B------:R-:W-:Y:S05]  /*b0c0*/  BPT.TRAP 0x1 ;  /* 0x000000040000795c */ /* 0x000fea0000300000 */
[----:B------:R-:W-:-:S04]  /*b0d0*/  HFMA2 R3, -RZ, RZ, 0, 0 ;  /* 0x00000000ff037431 */ /* 0x000fc800000001ff */
[----:B------:R-:W-:Y:S05]  /*b0e0*/  RET.REL.NODEC R2 `(_ZN7cutlass13device_kernelINS_4gemm6kernel13GemmUniversalIN4cute5tupleIJiiiiEEENS1_10collective13CollectiveMmaINS1_35MainloopSm100TmaUmmaWarpSpecializedILi11ELi2ELi3ENS5_IJNS4_1CILi2EEENSA_ILi1EEESC_EEEEENS5_IJNSA_ILi256EEENSA_ILi160EEENSA_ILi32EEEEEENS_6half_tENS5_IJlSC_lEEESJ_SK_NS4_8TiledMMAINS4_8MMA_AtomIJNS4_26SM100_MMA_F16BF16_2x1SM_SSISJ_SJ_fLi256ELi160ELNS4_4UMMA5MajorE0ELSP_0ELNSO_7ScaleInE0ELSQ_0EEEEEENS4_6LayoutINS5_IJSC_SC_SC_EEENS5_IJNSA_ILi0EEESV_SV_EEEEENS5_IJNS4_10UnderscoreESY_SY_EEEEENS4_18SM100_TMA_2SM_LOADENS4_14ComposedLayoutINS4_7SwizzleILi2ELi4ELi3EEENS4_18smem_ptr_flag_bitsILi16EEENST_INS5_IJNSA_ILi8EEESH_EEENS5_IJSH_SC_EEEEEEEvNS4_8identityES11_S1B_vS1C_EENS_8epilogue10collective18CollectiveEpilogueINS1E_23Sm100TmaWarpSpecializedILi2ELi1ELi160ELb1ELb0EEEJNS5_IJNSA_ILi128EEESG_SH_EEENS5_IJNST_IS1J_SC_EENST_ISG_SC_EEEEESJ_SK_SJ_SK_NS1E_6fusion15FusionCallbacksIS1I_NS1O_17LinearCombinationISJ_fSJ_fLNS_15FloatRoundStyleE2EEES1K_S1N_JEEENS4_5SM1004TMEM4LOAD26SM100_TMEM_LOAD_32dp32b32xENS4_13SM90_TMA_LOADES1B_NS4_39AutoVectorizingCopyWithAssumedAlignmentILi128EEENS4_14SM90_TMA_STOREES1B_S20_S20_EEEvvEEEEvNT_6ParamsE) ;  /* 0xffffff4c02c47950 */ /* 0x000fea0003c3ffff */
.L_x_181:
[----:B------:R-:W-:-:S00]  /*b0f0*/  BRA `(.L_x_181) ;  /* 0xfffffffc00fc7947 */ /* 0x000fc0000383ffff */
[----:B------:R-:W-:-:S00]  /*b100*/  NOP ;  /* 0x0000000000007918 */ /* 0x000fc00000000000 */
[----:B------:R-:W-:-:S00]  /*b110*/  NOP ;  /* 0x0000000000007918 */ /* 0x000fc00000000000 */
[----:B------:R-:W-:-:S00]  /*b120*/  NOP ;  /* 0x0000000000007918 */ /* 0x000fc00000000000 */
[----:B------:R-:W-:-:S00]  /*b130*/  NOP ;  /* 0x0000000000007918 */ /* 0x000fc00000000000 */
[----:B------:R-:W-:-:S00]  /*b140*/  NOP ;  /* 0x0000000000007918 */ /* 0x000fc00000000000 */
[----:B------:R-:W-:-:S00]  /*b150*/  NOP ;  /* 0x0000000000007918 */ /* 0x000fc00000000000 */
[----:B------:R-:W-:-:S00]  /*b160*/  NOP ;  /* 0x0000000000007918 */ /* 0x000fc00000000000 */
[----:B------:R-:W-:-:S00]  /*b170*/  NOP ;  /* 0x0000000000007918 */ /* 0x000fc00000000000 */
.L_x_182:


//--------------------- .nv.global.init           --------------------------
	.section	.nv.global.init,"aw",@progbits
.nv.global.init:
	.type		$str$27,@object
	.size		$str$27,($str$28 - $str$27)
$str$27:
        /*0000*/ 	.byte	0x28, 0x61, 0x64, 0x64, 0x72, 0x65, 0x73, 0x73, 0x20, 0x26, 0x20, 0x6d, 0x61, 0x73, 0x6b, 0x29
        /*0010*/ 	.byte	0x20, 0x3d, 0x3d, 0x20, 0x30, 0x00
	.type		$str$28,@object
	.size		$str$28,($str$26 - $str$28)
$str$28:
        /*0016*/ 	.byte	0x2f, 0x74, 0x6d, 0x70, 0x2f, 0x63, 0x75, 0x74, 0x6c, 0x61, 0x73, 0x73, 0x5f, 0x73, 0x77, 0x65
        /*0026*/ 	.byte	0x65, 0x70, 0x5f, 0x73, 0x72, 0x63, 0x2f, 0x69, 0x6e, 0x63, 0x6c, 0x75, 0x64, 0x65, 0x2f, 0x63
        /*0036*/ 	.byte	0x75, 0x74, 0x65, 0x2f, 0x70, 0x6f, 0x69, 0x6e, 0x74, 0x65, 0x72, 0x5f, 0x66, 0x6c, 0x61, 0x67
        /*0046*/ 	.byte	0x67, 0x65, 0x64, 0x2e, 0x68, 0x70, 0x70, 0x00
	.type		$str$26,@object
	.size		$str$26,($str$25 - $str$26)
$str$26:
        /*004e*/ 	.byte	0x2f, 0x74, 0x6d, 0x70, 0x2f, 0x63, 0x75, 0x74, 0x6c, 0x61, 0x73, 0x73, 0x5f, 0x73, 0x77, 0x65
        /*005e*/ 	.byte	0x65, 0x70, 0x5f, 0x73, 0x72, 0x63, 0x2f, 0x69, 0x6e, 0x63, 0x6c, 0x75, 0x64, 0x65, 0x2f, 0x63
        /*006e*/ 	.byte	0x75, 0x74, 0x65, 0x2f, 0x61, 0x74, 0x6f, 0x6d, 0x2f, 0x63, 0x6f, 0x70, 0x79, 0x5f, 0x74, 0x72
        /*007e*/ 	.byte	0x61, 0x69, 0x74, 0x73, 0x5f, 0x73, 0x6d, 0x31, 0x30, 0x30, 0x2e, 0x68, 0x70, 0x70, 0x00
	.type		$str$25,@object
	.size		$str$25,(__unnamed_1 - $str$25)
$str$25:
        /*008d*/ 	.byte	0x28, 0x28, 0x75, 0x69, 0x6e, 0x74, 0x33, 0x32, 0x5f, 0x74, 0x28, 0x74, 0x68, 0x72, 0x65, 0x61
        /*009d*/ 	.byte	0x64, 0x49, 0x64, 0x78, 0x2e, 0x78, 0x29, 0x20, 0x2f, 0x20, 0x33, 0x32, 0x29, 0x20, 0x25, 0x20
        /*00ad*/ 	.byte	0x34, 0x29, 0x20, 0x3d, 0x3d, 0x20, 0x28, 0x28, 0x28, 0x74, 0x6d, 0x65, 0x6d, 0x5f, 0x61, 0x64
        /*00bd*/ 	.byte	0x64, 0x72, 0x20, 0x3e, 0x3e, 0x20, 0x31, 0x36, 0x29, 0x20, 0x2f, 0x20, 0x33, 0x32, 0x29, 0x20
        /*00cd*/ 	.byte	0x25, 0x20, 0x34, 0x29, 0x00
	.type		__unnamed_1,@object
	.size		__unnamed_1,(__unnamed_2 - __unnamed_1)
__unnamed_1:
        /* <DEDUP_REMOVED lines=25> */
        /*0262*/ 	.byte	0x30, 0x34, 0x38, 0x30, 0x3e, 0x3e, 0x3e, 0x3e, 0x5d, 0x00
	.type		__unnamed_2,@object
	.size		__unnamed_2,(.L_2 - __unnamed_2)
__unnamed_2:
        /* <DEDUP_REMOVED lines=42> */
        /*050c*/ 	.byte	0x3e, 0x3e, 0x5d, 0x00
.L_2:


//--------------------- .nv.shared._ZN7cutlass13device_kernelINS_4gemm6kernel13GemmUniversalIN4cute5tupleIJiiiiEEENS1_10collective13CollectiveMmaINS1_35MainloopSm100TmaUmmaWarpSpecializedILi11ELi2ELi3ENS5_IJNS4_1CILi2EEENSA_ILi1EEESC_EEEEENS5_IJNSA_ILi256EEENSA_ILi160EEENSA_ILi32EEEEEENS_6half_tENS5_IJlSC_lEEESJ_SK_NS4_8TiledMMAINS4_8MMA_AtomIJNS4_26SM100_MMA_F16BF16_2x1SM_SSISJ_SJ_fLi256ELi160ELNS4_4UMMA5MajorE0ELSP_0ELNSO_7ScaleInE0ELSQ_0EEEEEENS4_6LayoutINS5_IJSC_SC_SC_EEENS5_IJNSA_ILi0EEESV_SV_EEEEENS5_IJNS4_10UnderscoreESY_SY_EEEEENS4_18SM100_TMA_2SM_LOADENS4_14ComposedLayoutINS4_7SwizzleILi2ELi4ELi3EEENS4_18smem_ptr_flag_bitsILi16EEENST_INS5_IJNSA_ILi8EEESH_EEENS5_IJSH_SC_EEEEEEEvNS4_8identityES11_S1B_vS1C_EENS_8epilogue10collective18CollectiveEpilogueINS1E_23Sm100TmaWarpSpecializedILi2ELi1ELi160ELb1ELb0EEEJNS5_IJNSA_ILi128EEESG_SH_EEENS5_IJNST_IS1J_SC_EENST_ISG_SC_EEEEESJ_SK_SJ_SK_NS1E_6fusion15FusionCallbacksIS1I_NS1O_17LinearCombinationISJ_fSJ_fLNS_15FloatRoundStyleE2EEES1K_S1N_JEEENS4_5SM1004TMEM4LOAD26SM100_TMEM_LOAD_32dp32b32xENS4_13SM90_TMA_LOADES1B_NS4_39AutoVectorizingCopyWithAssumedAlignmentILi128EEENS4_14SM90_TMA_STOREES1B_S20_S20_EEEvvEEEEvNT_6ParamsE --------------------------
	.section	.nv.shared._ZN7cutlass13device_kernelINS_4gemm6kernel13GemmUniversalIN4cute5tupleIJiiiiEEENS1_10collective13CollectiveMmaINS1_35MainloopSm100TmaUmmaWarpSpecializedILi11ELi2ELi3ENS5_IJNS4_1CILi2EEENSA_ILi1EEESC_EEEEENS5_IJNSA_ILi256EEENSA_ILi160EEENSA_ILi32EEEEEENS_6half_tENS5_IJlSC_lEEESJ_SK_NS4_8TiledMMAINS4_8MMA_AtomIJNS4_26SM100_MMA_F16BF16_2x1SM_SSISJ_SJ_fLi256ELi160ELNS4_4UMMA5MajorE0ELSP_0ELNSO_7ScaleInE0ELSQ_0EEEEEENS4_6LayoutINS5_IJSC_SC_SC_EEENS5_IJNSA_ILi0EEESV_SV_EEEEENS5_IJNS4_10UnderscoreESY_SY_EEEEENS4_18SM100_TMA_2SM_LOADENS4_14ComposedLayoutINS4_7SwizzleILi2ELi4ELi3EEENS4_18smem_ptr_flag_bitsILi16EEENST_INS5_IJNSA_ILi8EEESH_EEENS5_IJSH_SC_EEEEEEEvNS4_8identityES11_S1B_vS1C_EENS_8epilogue10collective18CollectiveEpilogueINS1E_23Sm100TmaWarpSpecializedILi2ELi1ELi160ELb1ELb0EEEJNS5_IJNSA_ILi128EEESG_SH_EEENS5_IJNST_IS1J_SC_EENST_ISG_SC_EEEEESJ_SK_SJ_SK_NS1E_6fusion15FusionCallbacksIS1I_NS1O_17LinearCombinationISJ_fSJ_fLNS_15FloatRoundStyleE2EEES1K_S1N_JEEENS4_5SM1004TMEM4LOAD26SM100_TMEM_LOAD_32dp32b32xENS4_13SM90_TMA_LOADES1B_NS4_39AutoVectorizingCopyWithAssumedAlignmentILi128EEENS4_14SM90_TMA_STOREES1B_S20_S20_EEEvvEEEEvNT_6ParamsE,"aw",@nobits
	.sectionflags	@""
	.align	16
	.zero		1024


//--------------------- .nv.shared.reserved.0     --------------------------
	.section	.nv.shared.reserved.0,"aw",@nobits
	.weak		__nv_reservedSMEM_offset_0_alias
	.size		__nv_reservedSMEM_offset_0_alias, 0, 64
	.other		__nv_reservedSMEM_offset_0_alias,@"STO_CUDA_RESERVED_SHARED STV_DEFAULT"
__nv_reservedSMEM_offset_0_alias:
	.zero		0
.nv.shared.reserved.0:
	.zero		64
	.weak		__nv_reservedSMEM_tcgen05_partition
	.type		__nv_reservedSMEM_tcgen05_partition,@object
	.size		__nv_reservedSMEM_tcgen05_partition,(.L_0 - __nv_reservedSMEM_tcgen05_partition)
__nv_reservedSMEM_tcgen05_partition:
	.zero		32
.L_0:


//--------------------- .nv.global                --------------------------
	.section	.nv.global,"aw",@nobits
.nv.global:
	.type		_ZN40_INTERNAL_1d687c41_4_k_cu_0e7e5f20_106214cute1_E,@object
	.size		_ZN40_INTERNAL_1d687c41_4_k_cu_0e7e5f20_106214cute1_E,(_ZN40_INTERNAL_1d687c41_4_k_cu_0e7e5f20_106214cuda3std3__45__cpo6cbeginE - _ZN40_INTERNAL_1d687c41_4_k_cu_0e7e5f20_106214cute1_E)
_ZN40_INTERNAL_1d687c41_4_k_cu_0e7e5f20_106214cute1_E:
	.zero		1
	.type		_ZN40_INTERNAL_1d687c41_4_k_cu_0e7e5f20_106214cuda3std3__45__cpo6cbeginE,@object
	.size		_ZN40_INTERNAL_1d687c41_4_k_cu_0e7e5f20_106214cuda3std3__45__cpo6cbeginE,(_ZN40_INTERNAL_1d687c41_4_k_cu_0e7e5f20_106214cuda3std3__48in_placeE - _ZN40_INTERNAL_1d687c41_4_k_cu_0e7e5f20_106214cuda3std3__45__cpo6cbeginE)
_ZN40_INTERNAL_1d687c41_4_k_cu_0e7e5f20_106214cuda3std3__45__cpo6cbeginE:
	.zero		1
	.type		_ZN40_INTERNAL_1d687c41_4_k_cu_0e7e5f20_106214cuda3std3__48in_placeE,@object
	.size		_ZN40_INTERNAL_1d687c41_4_k_cu_0e7e5f20_106214cuda3std3__48in_placeE,(_ZN40_INTERNAL_1d687c41_4_k_cu_0e7e5f20_106214cuda3std6ranges3__45__cpo9iter_moveE - _ZN40_INTERNAL_1d687c41_4_k_cu_0e7e5f20_106214cuda3std3__48in_placeE)
_ZN40_INTERNAL_1d687c41_4_k_cu_0e7e5f20_106214cuda3std3__48in_placeE:
	.zero		1
	.type		_ZN40_INTERNAL_1d687c41_4_k_cu_0e7e5f20_106214cuda3std6ranges3__45__cpo9iter_moveE,@object
	.size		_ZN40_INTERNAL_1d687c41_4_k_cu_0e7e5f20_106214cuda3std6ranges3__45__cpo9iter_moveE,(_ZN40_INTERNAL_1d687c41_4_k_cu_0e7e5f20_106214cuda3std3__45__cpo5beginE - _ZN40_INTERNAL_1d687c41_4_k_cu_0e7e5f20_106214cuda3std6ranges3__45__cpo9iter_moveE)
_ZN40_INTERNAL_1d687c41_4_k_cu_0e7e5f20_106214cuda3std6ranges3__45__cpo9iter_moveE:
	.zero		1
	.type		_ZN40_INTERNAL_1d687c41_4_k_cu_0e7e5f20_106214cuda3std3__45__cpo5beginE,@object
	.size		_ZN40_INTERNAL_1d687c41_4_k_cu_0e7e5f20_106214cuda3std3__45__cpo5beginE,(_ZN40_INTERNAL_1d687c41_4_k_cu_0e7e5f20_106214cuda3std3__442_GLOBAL__N__1d687c41_4_k_cu_0e7e5f20_106216ignoreE - _ZN40_INTERNAL_1d687c41_4_k_cu_0e7e5f20_106214cuda3std3__45__cpo5beginE)
_ZN40_INTERNAL_1d687c41_4_k_cu_0e7e5f20_106214cuda3std3__45__cpo5beginE:
	.zero		1
	.type		_ZN40_INTERNAL_1d687c41_4_k_cu_0e7e5f20_106214cuda3std3__442_GLOBAL__N__1d687c41_4_k_cu_0e7e5f20_106216ignoreE,@object
	.size		_ZN40_INTERNAL_1d687c41_4_k_cu_0e7e5f20_106214cuda3std3__442_GLOBAL__N__1d687c41_4_k_cu_0e7e5f20_106216ignoreE,(_ZN40_INTERNAL_1d687c41_4_k_cu_0e7e5f20_106214cute7productE - _ZN40_INTERNAL_1d687c41_4_k_cu_0e7e5f20_106214cuda3std3__442_GLOBAL__N__1d687c41_4_k_cu_0e7e5f20_106216ignoreE)
_ZN40_INTERNAL_1d687c41_4_k_cu_0e7e5f20_106214cuda3std3__442_GLOBAL__N__1d687c41_4_k_cu_0e7e5f20_106216ignoreE:
	.zero		1
	.type		_ZN40_INTERNAL_1d687c41_4_k_cu_0e7e5f20_106214cute7productE,@object
	.size		_ZN40_INTERNAL_1d687c41_4_k_cu_0e7e5f20_106214cute7productE,(_ZN40_INTERNAL_1d687c41_4_k_cu_0e7e5f20_106214cuda3std3__45__cpo3endE - _ZN40_INTERNAL_1d687c41_4_k_cu_0e7e5f20_106214cute7productE)
_ZN40_INTERNAL_1d687c41_4_k_cu_0e7e5f20_106214cute7productE:
	.zero		1
	.type		_ZN40_INTERNAL_1d687c41_4_k_cu_0e7e5f20_106214cuda3std3__45__cpo3endE,@object
	.size		_ZN40_INTERNAL_1d687c41_4_k_cu_0e7e5f20_106214cuda3std3__45__cpo3endE,(_ZN40_INTERNAL_1d687c41_4_k_cu_0e7e5f20_106214cuda3std3__419piecewise_constructE - _ZN40_INTERNAL_1d687c41_4_k_cu_0e7e5f20_106214cuda3std3__45__cpo3endE)
_ZN40_INTERNAL_1d687c41_4_k_cu_0e7e5f20_106214cuda3std3__45__cpo3endE:
	.zero		1
	.type		_ZN40_INTERNAL_1d687c41_4_k_cu_0e7e5f20_106214cuda3std3__419piecewise_constructE,@object
	.size		_ZN40_INTERNAL_1d687c41_4_k_cu_0e7e5f20_106214cuda3std3__419piecewise_constructE,(_ZN40_INTERNAL_1d687c41_4_k_cu_0e7e5f20_106214cuda3std3__45__cpo4cendE - _ZN40_INTERNAL_1d687c41_4_k_cu_0e7e5f20_106214cuda3std3__419piecewise_constructE)
_ZN40_INTERNAL_1d687c41_4_k_cu_0e7e5f20_106214cuda3std3__419piecewise_constructE:
	.zero		1
	.type		_ZN40_INTERNAL_1d687c41_4_k_cu_0e7e5f20_106214cuda3std3__45__cpo4cendE,@object
	.size		_ZN40_INTERNAL_1d687c41_4_k_cu_0e7e5f20_106214cuda3std3__45__cpo4cendE,(_ZN40_INTERNAL_1d687c41_4_k_cu_0e7e5f20_106214cuda3std6ranges3__45__cpo4swapE - _ZN40_INTERNAL_1d687c41_4_k_cu_0e7e5f20_106214cuda3std3__45__cpo4cendE)
_ZN40_INTERNAL_1d687c41_4_k_cu_0e7e5f20_106214cuda3std3__45__cpo4cendE:
	.zero		1
	.type		_ZN40_INTERNAL_1d687c41_4_k_cu_0e7e5f20_106214cuda3std6ranges3__45__cpo4swapE,@object
	.size		_ZN40_INTERNAL_1d687c41_4_k_cu_0e7e5f20_106214cuda3std6ranges3__45__cpo4swapE,(.L_10 - _ZN40_INTERNAL_1d687c41_4_k_cu_0e7e5f20_106214cuda3std6ranges3__45__cpo4swapE)
_ZN40_INTERNAL_1d687c41_4_k_cu_0e7e5f20_106214cuda3std6ranges3__45__cpo4swapE:
	.zero		1
.L_10:


//--------------------- .nv.constant0._ZN7cutlass13device_kernelINS_4gemm6kernel13GemmUniversalIN4cute5tupleIJiiiiEEENS1_10collective13CollectiveMmaINS1_35MainloopSm100TmaUmmaWarpSpecializedILi11ELi2ELi3ENS5_IJNS4_1CILi2EEENSA_ILi1EEESC_EEEEENS5_IJNSA_ILi256EEENSA_ILi160EEENSA_ILi32EEEEEENS_6half_tENS5_IJlSC_lEEESJ_SK_NS4_8TiledMMAINS4_8MMA_AtomIJNS4_26SM100_MMA_F16BF16_2x1SM_SSISJ_SJ_fLi256ELi160ELNS4_4UMMA5MajorE0ELSP_0ELNSO_7ScaleInE0ELSQ_0EEEEEENS4_6LayoutINS5_IJSC_SC_SC_EEENS5_IJNSA_ILi0EEESV_SV_EEEEENS5_IJNS4_10UnderscoreESY_SY_EEEEENS4_18SM100_TMA_2SM_LOADENS4_14ComposedLayoutINS4_7SwizzleILi2ELi4ELi3EEENS4_18smem_ptr_flag_bitsILi16EEENST_INS5_IJNSA_ILi8EEESH_EEENS5_IJSH_SC_EEEEEEEvNS4_8identityES11_S1B_vS1C_EENS_8epilogue10collective18CollectiveEpilogueINS1E_23Sm100TmaWarpSpecializedILi2ELi1ELi160ELb1ELb0EEEJNS5_IJNSA_ILi128EEESG_SH_EEENS5_IJNST_IS1J_SC_EENST_ISG_SC_EEEEESJ_SK_SJ_SK_NS1E_6fusion15FusionCallbacksIS1I_NS1O_17LinearCombinationISJ_fSJ_fLNS_15FloatRoundStyleE2EEES1K_S1N_JEEENS4_5SM1004TMEM4LOAD26SM100_TMEM_LOAD_32dp32b32xENS4_13SM90_TMA_LOADES1B_NS4_39AutoVectorizingCopyWithAssumedAlignmentILi128EEENS4_14SM90_TMA_STOREES1B_S20_S20_EEEvvEEEEvNT_6ParamsE --------------------------
	.section	.nv.constant0._ZN7cutlass13device_kernelINS_4gemm6kernel13GemmUniversalIN4cute5tupleIJiiiiEEENS1_10collective13CollectiveMmaINS1_35MainloopSm100TmaUmmaWarpSpecializedILi11ELi2ELi3ENS5_IJNS4_1CILi2EEENSA_ILi1EEESC_EEEEENS5_IJNSA_ILi256EEENSA_ILi160EEENSA_ILi32EEEEEENS_6half_tENS5_IJlSC_lEEESJ_SK_NS4_8TiledMMAINS4_8MMA_AtomIJNS4_26SM100_MMA_F16BF16_2x1SM_SSISJ_SJ_fLi256ELi160ELNS4_4UMMA5MajorE0ELSP_0ELNSO_7ScaleInE0ELSQ_0EEEEEENS4_6LayoutINS5_IJSC_SC_SC_EEENS5_IJNSA_ILi0EEESV_SV_EEEEENS5_IJNS4_10UnderscoreESY_SY_EEEEENS4_18SM100_TMA_2SM_LOADENS4_14ComposedLayoutINS4_7SwizzleILi2ELi4ELi3EEENS4_18smem_ptr_flag_bitsILi16EEENST_INS5_IJNSA_ILi8EEESH_EEENS5_IJSH_SC_EEEEEEEvNS4_8identityES11_S1B_vS1C_EENS_8epilogue10collective18CollectiveEpilogueINS1E_23Sm100TmaWarpSpecializedILi2ELi1ELi160ELb1ELb0EEEJNS5_IJNSA_ILi128EEESG_SH_EEENS5_IJNST_IS1J_SC_EENST_ISG_SC_EEEEESJ_SK_SJ_SK_NS1E_6fusion15FusionCallbacksIS1I_NS1O_17LinearCombinationISJ_fSJ_fLNS_15FloatRoundStyleE2EEES1K_S1N_JEEENS4_5SM1004TMEM4LOAD26SM100_TMEM_LOAD_32dp32b32xENS4_13SM90_TMA_LOADES1B_NS4_39AutoVectorizingCopyWithAssumedAlignmentILi128EEENS4_14SM90_TMA_STOREES1B_S20_S20_EEEvvEEEEvNT_6ParamsE,"a",@progbits
	.sectionflags	@""
	.align	4
.nv.constant0._ZN7cutlass13device_kernelINS_4gemm6kernel13GemmUniversalIN4cute5tupleIJiiiiEEENS1_10collective13CollectiveMmaINS1_35MainloopSm100TmaUmmaWarpSpecializedILi11ELi2ELi3ENS5_IJNS4_1CILi2EEENSA_ILi1EEESC_EEEEENS5_IJNSA_ILi256EEENSA_ILi160EEENSA_ILi32EEEEEENS_6half_tENS5_IJlSC_lEEESJ_SK_NS4_8TiledMMAINS4_8MMA_AtomIJNS4_26SM100_MMA_F16BF16_2x1SM_SSISJ_SJ_fLi256ELi160ELNS4_4UMMA5MajorE0ELSP_0ELNSO_7ScaleInE0ELSQ_0EEEEEENS4_6LayoutINS5_IJSC_SC_SC_EEENS5_IJNSA_ILi0EEESV_SV_EEEEENS5_IJNS4_10UnderscoreESY_SY_EEEEENS4_18SM100_TMA_2SM_LOADENS4_14ComposedLayoutINS4_7SwizzleILi2ELi4ELi3EEENS4_18smem_ptr_flag_bitsILi16EEENST_INS5_IJNSA_ILi8EEESH_EEENS5_IJSH_SC_EEEEEEEvNS4_8identityES11_S1B_vS1C_EENS_8epilogue10collective18CollectiveEpilogueINS1E_23Sm100TmaWarpSpecializedILi2ELi1ELi160ELb1ELb0EEEJNS5_IJNSA_ILi128EEESG_SH_EEENS5_IJNST_IS1J_SC_EENST_ISG_SC_EEEEESJ_SK_SJ_SK_NS1E_6fusion15FusionCallbacksIS1I_NS1O_17LinearCombinationISJ_fSJ_fLNS_15FloatRoundStyleE2EEES1K_S1N_JEEENS4_5SM1004TMEM4LOAD26SM100_TMEM_LOAD_32dp32b32xENS4_13SM90_TMA_LOADES1B_NS4_39AutoVectorizingCopyWithAssumedAlignmentILi128EEENS4_14SM90_TMA_STOREES1B_S20_S20_EEEvvEEEEvNT_6ParamsE:
	.zero		2944


//--------------------- SYMBOLS --------------------------

	.type		.nv.reservedSmem.offset0,@object
	.size		.nv.reservedSmem.offset0,0x4
	.type		.nv.reservedSmem.cap,@object
	.size		.nv.reservedSmem.cap,0x4
	.type		__assertfail,@function
